def gluon_wgmma(
    a_ptr,
    b_ptr,
    c_ptr,
    M,
    N,
    K,
    stride_am,
    stride_bk,
    stride_cm,
    BLOCK_M: gl.constexpr,
    BLOCK_N: gl.constexpr,
    BLOCK_K: gl.constexpr,
    DTYPE: gl.constexpr,
    A_LAYOUT: gl.constexpr,
    B_LAYOUT: gl.constexpr,
    C_LAYOUT: gl.constexpr,
    B_SHAPE: gl.constexpr,
    TRANS_B: gl.constexpr,
    NUM_BUFFERS: gl.constexpr,
    NUM_WARPS: gl.constexpr,
):
    a_desc = tma.make_tensor_descriptor(
        a_ptr, [M, K], [stride_am, 1], [BLOCK_M, BLOCK_K], A_LAYOUT
    )
    b_desc = tma.make_tensor_descriptor(
        b_ptr,
        [N, K] if TRANS_B else [K, N],
        [stride_bk, 1],
        B_SHAPE,
        B_LAYOUT,
    )
    c_desc = tma.make_tensor_descriptor(
        c_ptr, [M, N], [stride_cm, 1], [BLOCK_M, BLOCK_N], C_LAYOUT
    )

    a_bufs = gl.allocate_shared_memory(
        DTYPE, [NUM_BUFFERS, BLOCK_M, BLOCK_K], A_LAYOUT
    )
    b_bufs = gl.allocate_shared_memory(DTYPE, [NUM_BUFFERS] + B_SHAPE, B_LAYOUT)

    pid_m = gl.program_id(0)
    pid_n = gl.program_id(1)
    off_m = pid_m * BLOCK_M
    off_n = pid_n * BLOCK_N

    mma_layout: gl.constexpr = pick_wgmma_layout(DTYPE, BLOCK_M, BLOCK_N, NUM_WARPS)
    acc = warpgroup_mma_init(
        gl.zeros((BLOCK_M, BLOCK_N), dtype=gl.float32, layout=mma_layout)
    )

    bars = gl.allocate_shared_memory(
        gl.int64, [NUM_BUFFERS, 1], mbarrier.MBarrierLayout()
    )
    for i in gl.static_range(NUM_BUFFERS):
        mbarrier.init(bars.index(i), count=1)
    idx = 0
    phase = 0

    for k in range(0, K, BLOCK_K):
        a = a_bufs.index(idx)
        b = b_bufs.index(idx)
        bar = bars.index(idx)
        mbarrier.expect(bar, a_desc.block_type.nbytes + b_desc.block_type.nbytes)
        tma.async_copy_global_to_shared(a_desc, [off_m, k], bar, a)
        tma.async_copy_global_to_shared(
            b_desc, [off_n, k] if TRANS_B else [k, off_n], bar, b
        )
        mbarrier.wait(bar, phase=phase)

        if TRANS_B:
            b = b.permute((1, 0))
        acc = warpgroup_mma_wait(num_outstanding=0, deps=(acc,))
        acc = warpgroup_mma(a, b, acc, is_async=True)

        idx += 1
        if idx == NUM_BUFFERS:
            idx = 0
            phase ^= 1

    acc = warpgroup_mma_wait(num_outstanding=0, deps=(acc,))
    for i in gl.static_range(NUM_BUFFERS):
        mbarrier.invalidate(bars.index(i))

    c_smem = gl.allocate_shared_memory(DTYPE, [BLOCK_M, BLOCK_N], C_LAYOUT)
    c_smem.store(acc.to(DTYPE))
    fence_async_shared()
    tma.async_copy_shared_to_global(c_desc, [off_m, off_n], c_smem)
    tma.store_wait(pendings=0)

# config = {"BLOCK_K": 32, "BLOCK_M": 64, "BLOCK_N": 256, "arch": "sm_90", "dtype": "bf16", "num_buffers": 1, "num_warps": 4, "trans_b": 0}
# arch = sm_90


// ===== COMPILED SASS (sm_90a) =====

	.target	sm_90a

	.elftype	@"ET_EXEC"


//--------------------- .note.nv.tkinfo           --------------------------
	.section	.note.nv.tkinfo,"",@"SHT_NOTE"
	.sectionflags	@"SHF_NOTE_NV_TKINFO"
	.tkinfo
        /*0018*/ 	.word	0x00000002
        /*0030*/ 	.string	""
        /*0030*/ 	.string	"ptxas"
        /*0030*/ 	.string	"Cuda compilation tools, release 13.0, V13.0.88"
        /*0030*/ 	.string	"Build cuda_13.0.r13.0/compiler.36424714_0"
        /*0030*/ 	.string	"-v  -suppress-debug-info  -lineinfo  -arch sm_90a "



//--------------------- .note.nv.cuinfo           --------------------------
	.section	.note.nv.cuinfo,"",@"SHT_NOTE"
	.sectionflags	@"SHF_NOTE_NV_CUINFO"
        /*0018*/ 	.short	0x0002
        /*001a*/ 	.short	0x005a
        /*001c*/ 	.short	0x0082
	.zero		2


//--------------------- .nv.info                  --------------------------
	.section	.nv.info,"",@"SHT_CUDA_INFO"
	.align	4


	//----- nvinfo : EIATTR_REGCOUNT
	.align		4
        /*0000*/ 	.byte	0x04, 0x2f
        /*0002*/ 	.short	(.L_1 - .L_0)
	.align		4
.L_0:
        /*0004*/ 	.word	index@(gluon_wgmma)
        /*0008*/ 	.word	0x0000009a


	//----- nvinfo : EIATTR_FRAME_SIZE
	.align		4
.L_1:
        /*000c*/ 	.byte	0x04, 0x11
        /*000e*/ 	.short	(.L_3 - .L_2)
	.align		4
.L_2:
        /*0010*/ 	.word	index@(gluon_wgmma)
        /*0014*/ 	.word	0x00000000


	//----- nvinfo : EIATTR_MIN_STACK_SIZE
	.align		4
.L_3:
        /*0018*/ 	.byte	0x04, 0x12
        /*001a*/ 	.short	(.L_5 - .L_4)
	.align		4
.L_4:
        /*001c*/ 	.word	index@(gluon_wgmma)
        /*0020*/ 	.word	0x00000000
.L_5:


//--------------------- .nv.compat                --------------------------
	.section	.nv.compat,"",@"SHT_CUDA_COMPAT_INFO"
	.align	4
        /*0000*/ 	.byte	0x02, 0x09, 0x01, 0x00, 0x02, 0x02, 0x04, 0x00, 0x02, 0x05, 0x05, 0x00, 0x03, 0x07, 0x01, 0x01
        /*0010*/ 	.byte	0x02, 0x03, 0x03, 0x00, 0x02, 0x06, 0x01, 0x00, 0x04, 0x0b, 0x08, 0x00, 0x00, 0x00, 0x00, 0x00
        /*0020*/ 	.byte	0x00, 0x00, 0x00, 0x00


//--------------------- .nv.info.gluon_wgmma      --------------------------
	.section	.nv.info.gluon_wgmma,"",@"SHT_CUDA_INFO"
	.sectionflags	@""
	.align	4


	//----- nvinfo : EIATTR_CUDA_API_VERSION
	.align		4
        /*0000*/ 	.byte	0x04, 0x37
        /*0002*/ 	.short	(.L_7 - .L_6)
.L_6:
        /*0004*/ 	.word	0x00000082


	//----- nvinfo : EIATTR_KPARAM_INFO
	.align		4
.L_7:
        /*0008*/ 	.byte	0x04, 0x17
        /*000a*/ 	.short	(.L_9 - .L_8)
.L_8:
        /*000c*/ 	.word	0x00000000
        /*0010*/ 	.short	0x000a
        /*0012*/ 	.short	0x0048
        /*0014*/ 	.byte	0x00, 0xf4, 0x21, 0x00


	//----- nvinfo : EIATTR_KPARAM_INFO
	.align		4
.L_9:
        /*0018*/ 	.byte	0x04, 0x17
        /*001a*/ 	.short	(.L_11 - .L_10)
.L_10:
        /*001c*/ 	.word	0x00000000
        /*0020*/ 	.short	0x0009
        /*0022*/ 	.short	0x0040
        /*0024*/ 	.byte	0x00, 0xf4, 0x21, 0x00


	//----- nvinfo : EIATTR_KPARAM_INFO
	.align		4
.L_11:
        /*0028*/ 	.byte	0x04, 0x17
        /*002a*/ 	.short	(.L_13 - .L_12)
.L_12:
        /*002c*/ 	.word	0x00000000
        /*0030*/ 	.short	0x0008
        /*0032*/ 	.short	0x0038
        /*0034*/ 	.byte	0x00, 0xf0, 0x21, 0x00


	//----- nvinfo : EIATTR_KPARAM_INFO
	.align		4
.L_13:
        /*0038*/ 	.byte	0x04, 0x17
        /*003a*/ 	.short	(.L_15 - .L_14)
.L_14:
        /*003c*/ 	.word	0x00000000
        /*0040*/ 	.short	0x0007
        /*0042*/ 	.short	0x0030
        /*0044*/ 	.byte	0x00, 0xf0, 0x21, 0x00


	//----- nvinfo : EIATTR_KPARAM_INFO
	.align		4
.L_15:
        /*0048*/ 	.byte	0x04, 0x17
        /*004a*/ 	.short	(.L_17 - .L_16)
.L_16:
        /*004c*/ 	.word	0x00000000
        /*0050*/ 	.short	0x0006
        /*0052*/ 	.short	0x0028
        /*0054*/ 	.byte	0x00, 0xf0, 0x21, 0x00


	//----- nvinfo : EIATTR_KPARAM_INFO
	.align		4
.L_17:
        /*0058*/ 	.byte	0x04, 0x17
        /*005a*/ 	.short	(.L_19 - .L_18)
.L_18:
        /*005c*/ 	.word	0x00000000
        /*0060*/ 	.short	0x0005
        /*0062*/ 	.short	0x0020
        /*0064*/ 	.byte	0x00, 0xf0, 0x11, 0x00


	//----- nvinfo : EIATTR_KPARAM_INFO
	.align		4
.L_19:
        /*0068*/ 	.byte	0x04, 0x17
        /*006a*/ 	.short	(.L_21 - .L_20)
.L_20:
        /*006c*/ 	.word	0x00000000
        /*0070*/ 	.short	0x0004
        /*0072*/ 	.short	0x001c
        /*0074*/ 	.byte	0x00, 0xf0, 0x11, 0x00


	//----- nvinfo : EIATTR_KPARAM_INFO
	.align		4
.L_21:
        /*0078*/ 	.byte	0x04, 0x17
        /*007a*/ 	.short	(.L_23 - .L_22)
.L_22:
        /*007c*/ 	.word	0x00000000
        /*0080*/ 	.short	0x0003
        /*0082*/ 	.short	0x0018
        /*0084*/ 	.byte	0x00, 0xf0, 0x11, 0x00


	//----- nvinfo : EIATTR_KPARAM_INFO
	.align		4
.L_23:
        /*0088*/ 	.byte	0x04, 0x17
        /*008a*/ 	.short	(.L_25 - .L_24)
.L_24:
        /*008c*/ 	.word	0x00000000
        /*0090*/ 	.short	0x0002
        /*0092*/ 	.short	0x0010
        /*0094*/ 	.byte	0x00, 0xf4, 0x21, 0x00


	//----- nvinfo : EIATTR_KPARAM_INFO
	.align		4
.L_25:
        /*0098*/ 	.byte	0x04, 0x17
        /*009a*/ 	.short	(.L_27 - .L_26)
.L_26:
        /*009c*/ 	.word	0x00000000
        /*00a0*/ 	.short	0x0001
        /*00a2*/ 	.short	0x0008
        /*00a4*/ 	.byte	0x00, 0xf4, 0x21, 0x00


	//----- nvinfo : EIATTR_KPARAM_INFO
	.align		4
.L_27:
        /*00a8*/ 	.byte	0x04, 0x17
        /*00aa*/ 	.short	(.L_29 - .L_28)
.L_28:
        /*00ac*/ 	.word	0x00000000
        /*00b0*/ 	.short	0x0000
        /*00b2*/ 	.short	0x0000
        /*00b4*/ 	.byte	0x00, 0xf4, 0x21, 0x00


	//----- nvinfo : EIATTR_SPARSE_MMA_MASK
	.align		4
.L_29:
        /*00b8*/ 	.byte	0x03, 0x50
        /*00ba*/ 	.short	0x0000


	//----- nvinfo : EIATTR_MAXREG_COUNT
	.align		4
        /*00bc*/ 	.byte	0x03, 0x1b
        /*00be*/ 	.short	0x00ff


	//----- nvinfo : EIATTR_NUM_BARRIERS
	.align		4
        /*00c0*/ 	.byte	0x02, 0x4c
        /*00c2*/ 	.byte	0x01
	.zero		1


	//----- nvinfo : EIATTR_MERCURY_ISA_VERSION
	.align		4
        /*00c4*/ 	.byte	0x03, 0x5f
        /*00c6*/ 	.short	0x0101


	//----- nvinfo : EIATTR_INT_WARP_WIDE_INSTR_OFFSETS
	.align		4
        /*00c8*/ 	.byte	0x04, 0x31
        /*00ca*/ 	.short	(.L_31 - .L_30)


	//   ....[0]....
.L_30:
        /*00cc*/ 	.word	0x00001320


	//   ....[1]....
        /*00d0*/ 	.word	0x000013b0


	//   ....[2]....
        /*00d4*/ 	.word	0x00001d50


	//   ....[3]....
        /*00d8*/ 	.word	0x00001d60


	//----- nvinfo : EIATTR_COOP_GROUP_MASK_REGIDS
	.align		4
.L_31:
        /*00dc*/ 	.byte	0x04, 0x29
        /*00de*/ 	.short	(.L_33 - .L_32)


	//   ....[0]....
.L_32:
        /*00e0*/ 	.word	0xffffffff


	//   ....[1]....
        /*00e4*/ 	.word	0xffffffff


	//   ....[2]....
        /*00e8*/ 	.word	0xffffffff


	//----- nvinfo : EIATTR_COOP_GROUP_INSTR_OFFSETS
	.align		4
.L_33:
        /*00ec*/ 	.byte	0x04, 0x28
        /*00ee*/ 	.short	(.L_35 - .L_34)


	//   ....[0]....
.L_34:
        /*00f0*/ 	.word	0x00000140


	//   ....[1]....
        /*00f4*/ 	.word	0x00000720


	//   ....[2]....
        /*00f8*/ 	.word	0x00000cd0


	//----- nvinfo : EIATTR_MBARRIER_INSTR_OFFSETS
	.align		4
.L_35:
        /*00fc*/ 	.byte	0x04, 0x39
        /*00fe*/ 	.short	(.L_37 - .L_36)


	//   ....[0]....
.L_36:
        /*0100*/ 	.word	0x00001470
        /*0104*/ 	.word	0x000000ff
        /*0108*/ 	.word	0x00005000
        /*010c*/ 	.short	0x0100
        /*010e*/ 	.byte	0x14
	.zero		1


	//   ....[1]....
        /*0110*/ 	.word	0x00001e30
        /*0114*/ 	.word	0x000000ff
        /*0118*/ 	.word	0x00005000
        /*011c*/ 	.short	0x010a
        /*011e*/ 	.byte	0x14
	.zero		1


	//   ....[2]....
        /*0120*/ 	.word	0x00002070
        /*0124*/ 	.word	0x000000ff
        /*0128*/ 	.word	0x00005000
        /*012c*/ 	.short	0x0108
        /*012e*/ 	.byte	0x14
	.zero		1


	//   ....[3]....
        /*0130*/ 	.word	0x00002600
        /*0134*/ 	.word	0x000000ff
        /*0138*/ 	.word	0x00005000
        /*013c*/ 	.short	0x010a
        /*013e*/ 	.byte	0x14
	.zero		1


	//----- nvinfo : EIATTR_NUM_MBARRIERS
	.align		4
.L_37:
        /*0140*/ 	.byte	0x03, 0x38
        /*0142*/ 	.short	0x0001


	//----- nvinfo : EIATTR_EXIT_INSTR_OFFSETS
	.align		4
        /*0144*/ 	.byte	0x04, 0x1c
        /*0146*/ 	.short	(.L_39 - .L_38)


	//   ....[0]....
.L_38:
        /*0148*/ 	.word	0x000025f0


	//----- nvinfo : EIATTR_REQNTID
	.align		4
.L_39:
        /*014c*/ 	.byte	0x04, 0x10
        /*014e*/ 	.short	(.L_41 - .L_40)
.L_40:
        /*0150*/ 	.word	0x00000080
        /*0154*/ 	.word	0x00000001
        /*0158*/ 	.word	0x00000001


	//----- nvinfo : EIATTR_CRS_STACK_SIZE
	.align		4
.L_41:
        /*015c*/ 	.byte	0x04, 0x1e
        /*015e*/ 	.short	(.L_43 - .L_42)
.L_42:
        /*0160*/ 	.word	0x00000000


	//----- nvinfo : EIATTR_CBANK_PARAM_SIZE
	.align		4
.L_43:
        /*0164*/ 	.byte	0x03, 0x19
        /*0166*/ 	.short	0x0050


	//----- nvinfo : EIATTR_PARAM_CBANK
	.align		4
        /*0168*/ 	.byte	0x04, 0x0a
        /*016a*/ 	.short	(.L_45 - .L_44)
	.align		4
.L_44:
        /*016c*/ 	.word	index@(.nv.constant0.gluon_wgmma)
        /*0170*/ 	.short	0x0210
        /*0172*/ 	.short	0x0050


	//----- nvinfo : EIATTR_SW_WAR
	.align		4
.L_45:
        /*0174*/ 	.byte	0x04, 0x36
        /*0176*/ 	.short	(.L_47 - .L_46)
.L_46:
        /*0178*/ 	.word	0x00000008
.L_47:


//--------------------- .nv.callgraph             --------------------------
	.section	.nv.callgraph,"",@"SHT_CUDA_CALLGRAPH"
	.align	4
	.sectionentsize	8
	.align		4
        /*0000*/ 	.word	0x00000000
	.align		4
        /*0004*/ 	.word	0xffffffff
	.align		4
        /*0008*/ 	.word	0x00000000
	.align		4
        /*000c*/ 	.word	0xfffffffe
	.align		4
        /*0010*/ 	.word	0x00000000
	.align		4
        /*0014*/ 	.word	0xfffffffd
	.align		4
        /*0018*/ 	.word	0x00000000
	.align		4
        /*001c*/ 	.word	0xfffffffc


//--------------------- .text.gluon_wgmma         --------------------------
	.section	.text.gluon_wgmma,"ax",@progbits
	.align	128
        .global         gluon_wgmma
        .type           gluon_wgmma,@function
        .size           gluon_wgmma,(.L_x_52 - gluon_wgmma)
        .other          gluon_wgmma,@"STO_CUDA_ENTRY STV_DEFAULT"
gluon_wgmma:
.text.gluon_wgmma:
[----:B------:R-:W-:Y:S01]  /*0000*/  LDC R1, c[0x0][0x28] ;  /* 0x00000a00ff017b82 */ /* 0x000fe20000000800 */
[----:B------:R-:W1:Y:S07]  /*0010*/  S2R R0, SR_TID.X ;  /* 0x0000000000007919 */ /* 0x000e6e0000002100 */
[----:B------:R-:W2:Y:S01]  /*0020*/  S2UR UR4, SR_CgaCtaId ;  /* 0x00000000000479c3 */ /* 0x000ea20000008800 */
[----:B------:R-:W-:Y:S01]  /*0030*/  UMOV UR20, 0x400 ;  /* 0x0000040000147882 */ /* 0x000fe20000000000 */
[----:B------:R-:W-:Y:S01]  /*0040*/  ULDC UR6, c[0x0][0xc] ;  /* 0x0000030000067ab9 */ /* 0x000fe20000000800 */
[----:B------:R-:W-:Y:S05]  /*0050*/  BSSY B0, `(.L_x_0) ;  /* 0x000001f000007945 */ /* 0x000fea0003800000 */
[----:B------:R-:W3:Y:S08]  /*0060*/  LDC R4, c[0x0][0x228] ;  /* 0x00008a00ff047b82 */ /* 0x000ef00000000800 */
[----:B------:R-:W4:Y:S08]  /*0070*/  LDC R14, c[0x0][0x230] ;  /* 0x00008c00ff0e7b82 */ /* 0x000f300000000800 */
[----:B------:R-:W-:Y:S01]  /*0080*/  S2UR UR31, SR_CTAID.Y ;  /* 0x00000000001f79c3 */ /* 0x000fe20000002600 */
[----:B--2---:R-:W-:-:S03]  /*0090*/  ULEA UR20, UR4, UR20, 0x18 ;  /* 0x0000001404147291 */ /* 0x004fc6000f8ec03f */
[----:B------:R-:W-:Y:S01]  /*00a0*/  ULDC UR4, c[0x0][0x10] ;  /* 0x0000040000047ab9 */ /* 0x000fe20000000800 */
[----:B-1----:R-:W-:-:S03]  /*00b0*/  LOP3.LUT R6, R0, 0x7f, RZ, 0xc0, !PT ;  /* 0x0000007f00067812 */ /* 0x002fc600078ec0ff */
[----:B------:R-:W1:Y:S01]  /*00c0*/  S2UR UR5, SR_CTAID.Z ;  /* 0x00000000000579c3 */ /* 0x000e620000002700 */
[----:B---3--:R-:W-:Y:S01]  /*00d0*/  VIADD R4, R4, 0xffffffff ;  /* 0xffffffff04047836 */ /* 0x008fe20000000000 */
[C---:B------:R-:W-:Y:S02]  /*00e0*/  ISETP.GE.U32.AND P0, PT, R6.reuse, 0x20, PT ;  /* 0x000000200600780c */ /* 0x040fe40003f06070 */
[C---:B------:R-:W-:Y:S02]  /*00f0*/  ISETP.NE.U32.AND P1, PT, R6.reuse, RZ, PT ;  /* 0x000000ff0600720c */ /* 0x040fe40003f25070 */
[----:B------:R-:W-:Y:S02]  /*0100*/  LEA R12, R6, UR20, 0x2 ;  /* 0x00000014060c7c11 */ /* 0x000fe4000f8e10ff */
[----:B------:R-:W2:Y:S01]  /*0110*/  S2UR UR33, SR_CTAID.X ;  /* 0x00000000002179c3 */ /* 0x000ea20000002500 */
[----:B----4-:R-:W-:-:S06]  /*0120*/  VIADD R13, R14, 0xffffffff ;  /* 0xffffffff0e0d7836 */ /* 0x010fcc0000000000 */
[----:B------:R3:W-:Y:S01]  /*0130*/  @!P0 STS [R12], RZ ;  /* 0x000000ff0c008388 */ /* 0x0007e20000000800 */
[----:B------:R-:W-:-:S03]  /*0140*/  NOP ;  /* 0x0000000000007918 */ /* 0x000fc60000000000 */
[----:B------:R3:W-:Y:S01]  /*0150*/  @!P1 STS [UR20+0x24], R4 ;  /* 0x00002404ff009988 */ /* 0x0007e20008000814 */
[----:B-1----:R-:W-:-:S03]  /*0160*/  UIMAD UR4, UR5, UR4, UR31 ;  /* 0x00000004050472a4 */ /* 0x002fc6000f8e021f */
[----:B------:R3:W-:Y:S01]  /*0170*/  @!P1 STS [UR20+0x20], R13 ;  /* 0x0000200dff009988 */ /* 0x0007e20008000814 */
[----:B--2---:R-:W-:-:S03]  /*0180*/  UIMAD UR4, UR4, UR6, UR33 ;  /* 0x00000006040472a4 */ /* 0x004fc6000f8e0221 */
[----:B------:R-:W-:Y:S01]  /*0190*/  ULDC.64 UR6, c[0x0][0x250] ;  /* 0x0000940000067ab9 */ /* 0x000fe20000000a00 */
[----:B------:R-:W-:-:S04]  /*01a0*/  UIMAD UR4, UR4, 0x180, URZ ;  /* 0x00000180040478a4 */ /* 0x000fc8000f8e023f */
[----:B------:R-:W-:-:S04]  /*01b0*/  UIADD3 UR22, UP0, UR4, UR6, URZ ;  /* 0x0000000604167290 */ /* 0x000fc8000ff1e03f */
[----:B------:R-:W-:Y:S01]  /*01c0*/  ULEA.HI.X.SX32 UR23, UR4, UR7, 0x1, UP0 ;  /* 0x0000000704177291 */ /* 0x000fe200080f0e3f */
[----:B---3--:R-:W-:Y:S11]  /*01d0*/  @P1 BRA `(.L_x_1) ;  /* 0x0000000000181947 */ /* 0x008ff60003800000 */
[----:B------:R-:W1:Y:S01]  /*01e0*/  LDS R2, [UR20+0x8] ;  /* 0x00000814ff027984 */ /* 0x000e620008000800 */
[----:B------:R-:W2:Y:S01]  /*01f0*/  LDC.64 R8, c[0x0][0x210] ;  /* 0x00008400ff087b82 */ /* 0x000ea20000000a00 */
[----:B------:R-:W-:Y:S02]  /*0200*/  IMAD.MOV.U32 R3, RZ, RZ, 0x70 ;  /* 0x00000070ff037424 */ /* 0x000fe400078e00ff */
[----:B--2---:R2:W-:Y:S03]  /*0210*/  STS.64 [UR20], R8 ;  /* 0x00000008ff007988 */ /* 0x0045e60008000a14 */
[----:B-1----:R-:W-:-:S05]  /*0220*/  LOP3.LUT R2, R2, 0x10, R3, 0xd8, !PT ;  /* 0x0000001002027812 */ /* 0x002fca00078ed803 */
[----:B------:R2:W-:Y:S02]  /*0230*/  STS [UR20+0x8], R2 ;  /* 0x00000802ff007988 */ /* 0x0005e40008000814 */
.L_x_1:
[----:B------:R-:W-:Y:S05]  /*0240*/  BSYNC B0 ;  /* 0x0000000000007941 */ /* 0x000fea0003800000 */
.L_x_0:
[----:B------:R-:W-:Y:S04]  /*0250*/  BSSY B0, `(.L_x_2) ;  /* 0x000000a000007945 */ /* 0x000fe80003800000 */
[----:B------:R-:W-:Y:S05]  /*0260*/  @P1 BRA `(.L_x_3) ;  /* 0x0000000000201947 */ /* 0x000fea0003800000 */
[----:B--2---:R-:W1:Y:S01]  /*0270*/  LDS R2, [UR20+0x34] ;  /* 0x00003414ff027984 */ /* 0x004e620008000800 */
[----:B------:R-:W-:Y:S02]  /*0280*/  IMAD.MOV.U32 R3, RZ, RZ, 0x1f000000 ;  /* 0x1f000000ff037424 */ /* 0x000fe400078e00ff */
[----:B------:R-:W-:Y:S01]  /*0290*/  @!P1 IMAD.MOV.U32 R5, RZ, RZ, 0x3f ;  /* 0x0000003fff059424 */ /* 0x000fe200078e00ff */
[----:B------:R-:W2:Y:S02]  /*02a0*/  @!P1 LDS R8, [UR20+0x38] ;  /* 0x00003814ff089984 */ /* 0x000ea40008000800 */
[----:B-1----:R-:W-:Y:S02]  /*02b0*/  LOP3.LUT R2, R2, 0xff000000, R3, 0xb8, !PT ;  /* 0xff00000002027812 */ /* 0x002fe400078eb803 */
[----:B--2---:R-:W-:-:S03]  /*02c0*/  @!P1 LOP3.LUT R3, R8, 0xff, R5, 0xb8, !PT ;  /* 0x000000ff08039812 */ /* 0x004fc600078eb805 */
[----:B------:R1:W-:Y:S04]  /*02d0*/  STS [UR20+0x34], R2 ;  /* 0x00003402ff007988 */ /* 0x0003e80008000814 */
[----:B------:R1:W-:Y:S02]  /*02e0*/  @!P1 STS [UR20+0x38], R3 ;  /* 0x00003803ff009988 */ /* 0x0003e40008000814 */
.L_x_3:
[----:B------:R-:W-:Y:S05]  /*02f0*/  BSYNC B0 ;  /* 0x0000000000007941 */ /* 0x000fea0003800000 */
.L_x_2:
[----:B------:R-:W-:Y:S04]  /*0300*/  BSSY B0, `(.L_x_4) ;  /* 0x000000e000007945 */ /* 0x000fe80003800000 */
[----:B------:R-:W-:Y:S05]  /*0310*/  @P1 BRA `(.L_x_5) ;  /* 0x0000000000301947 */ /* 0x000fea0003800000 */
[----:B-1----:R-:W1:Y:S01]  /*0320*/  LDS R3, [UR20+0x34] ;  /* 0x00003414ff037984 */ /* 0x002e620008000800 */
[----:B------:R-:W3:Y:S03]  /*0330*/  LDC.64 R10, c[0x0][0x238] ;  /* 0x00008e00ff0a7b82 */ /* 0x000ee60000000a00 */
[----:B--2---:R-:W2:Y:S01]  /*0340*/  LDS R2, [UR20+0x1c] ;  /* 0x00001c14ff027984 */ /* 0x004ea20008000800 */
[C---:B---3--:R-:W-:Y:S01]  /*0350*/  SHF.L.U64.HI R8, R10.reuse, 0x1, R11 ;  /* 0x000000010a087819 */ /* 0x048fe2000001020b */
[----:B------:R-:W-:-:S03]  /*0360*/  IMAD.SHL.U32 R5, R10, 0x2, RZ ;  /* 0x000000020a057824 */ /* 0x000fc600078e00ff */
[--C-:B------:R-:W-:Y:S02]  /*0370*/  SHF.R.U32.HI R7, RZ, 0x4, R8.reuse ;  /* 0x00000004ff077819 */ /* 0x100fe40000011608 */
[----:B------:R-:W-:-:S05]  /*0380*/  SHF.R.U64 R5, R5, 0x4, R8 ;  /* 0x0000000405057819 */ /* 0x000fca0000001208 */
[----:B------:R3:W-:Y:S01]  /*0390*/  STS [UR20+0xc], R5 ;  /* 0x00000c05ff007988 */ /* 0x0007e20008000814 */
[----:B-1----:R-:W-:Y:S02]  /*03a0*/  LOP3.LUT R3, R3, 0x7, RZ, 0xb8, !PT ;  /* 0x0000000703037812 */ /* 0x002fe400078eb8ff */
[----:B--2---:R-:W-:-:S03]  /*03b0*/  LOP3.LUT R2, R2, 0xf, R7, 0xb8, !PT ;  /* 0x0000000f02027812 */ /* 0x004fc600078eb807 */
[----:B------:R3:W-:Y:S04]  /*03c0*/  STS [UR20+0x34], R3 ;  /* 0x00003403ff007988 */ /* 0x0007e80008000814 */
[----:B------:R3:W-:Y:S02]  /*03d0*/  STS [UR20+0x1c], R2 ;  /* 0x00001c02ff007988 */ /* 0x0007e40008000814 */
.L_x_5:
[----:B------:R-:W-:Y:S05]  /*03e0*/  BSYNC B0 ;  /* 0x0000000000007941 */ /* 0x000fea0003800000 */
.L_x_4:
[----:B------:R-:W-:Y:S04]  /*03f0*/  BSSY B1, `(.L_x_6) ;  /* 0x000001b000017945 */ /* 0x000fe80003800000 */
[----:B------:R-:W-:Y:S01]  /*0400*/  BSSY B0, `(.L_x_7) ;  /* 0x0000016000007945 */ /* 0x000fe20003800000 */
[----:B------:R-:W-:-:S03]  /*0410*/  IMAD.MOV.U32 R7, RZ, RZ, RZ ;  /* 0x000000ffff077224 */ /* 0x000fc600078e00ff */
[----:B------:R-:W-:Y:S05]  /*0420*/  @P1 BRA `(.L_x_8) ;  /* 0x0000000000201947 */ /* 0x000fea0003800000 */
[----:B-123--:R-:W1:Y:S02]  /*0430*/  LDS R2, [UR20+0x34] ;  /* 0x00003414ff027984 */ /* 0x00ee640008000800 */
[----:B-1----:R-:W-:-:S05]  /*0440*/  LOP3.LUT R2, R2, 0x38, RZ, 0xb8, !PT ;  /* 0x0000003802027812 */ /* 0x002fca00078eb8ff */
[----:B------:R1:W-:Y:S01]  /*0450*/  STS [UR20+0x34], R2 ;  /* 0x00003402ff007988 */ /* 0x0003e20008000814 */
[----:B------:R-:W-:Y:S05]  /*0460*/  @P1 BRA `(.L_x_9) ;  /* 0x0000000000201947 */ /* 0x000fea0003800000 */
[----:B-1----:R-:W1:Y:S01]  /*0470*/  LDS R2, [UR20+0x8] ;  /* 0x00000814ff027984 */ /* 0x002e620008000800 */
[----:B------:R-:W-:-:S05]  /*0480*/  IMAD.MOV.U32 R3, RZ, RZ, 0x780 ;  /* 0x00000780ff037424 */ /* 0x000fca00078e00ff */
[----:B-1----:R-:W-:-:S05]  /*0490*/  LOP3.LUT R2, R2, 0x500, R3, 0xd8, !PT ;  /* 0x0000050002027812 */ /* 0x002fca00078ed803 */
[----:B------:R4:W-:Y:S02]  /*04a0*/  STS [UR20+0x8], R2 ;  /* 0x00000802ff007988 */ /* 0x0009e40008000814 */
.L_x_8:
[----:B------:R-:W-:Y:S05]  /*04b0*/  @P1 BRA `(.L_x_10) ;  /* 0x0000000000281947 */ /* 0x000fea0003800000 */
[----:B-1234-:R-:W1:Y:S02]  /*04c0*/  LDS R2, [UR20+0x8] ;  /* 0x00000814ff027984 */ /* 0x01ee640008000800 */
[----:B-1----:R-:W-:-:S05]  /*04d0*/  LOP3.LUT R2, R2, 0x1800, RZ, 0xb8, !PT ;  /* 0x0000180002027812 */ /* 0x002fca00078eb8ff */
[----:B------:R2:W-:Y:S02]  /*04e0*/  STS [UR20+0x8], R2 ;  /* 0x00000802ff007988 */ /* 0x0005e40008000814 */
.L_x_9:
[----:B------:R-:W-:Y:S05]  /*04f0*/  @P1 BREAK B0 ;  /* 0x0000000000001942 */ /* 0x000fea0003800000 */
[----:B------:R-:W-:Y:S05]  /*0500*/  @P1 BRA `(.L_x_11) ;  /* 0x0000000000241947 */ /* 0x000fea0003800000 */
[----:B------:R-:W3:Y:S01]  /*0510*/  LDS R3, [UR20+0x8] ;  /* 0x00000814ff037984 */ /* 0x000ee20008000800 */
[----:B-12---:R-:W-:-:S05]  /*0520*/  IMAD.MOV.U32 R2, RZ, RZ, 0x6000 ;  /* 0x00006000ff027424 */ /* 0x006fca00078e00ff */
[----:B---3--:R-:W-:-:S04]  /*0530*/  LOP3.LUT R2, R3, 0x4000, R2, 0xd8, !PT ;  /* 0x0000400003027812 */ /* 0x008fc800078ed802 */
[----:B------:R-:W-:-:S05]  /*0540*/  LOP3.LUT R2, R2, 0x400000, RZ, 0xb8, !PT ;  /* 0x0040000002027812 */ /* 0x000fca00078eb8ff */
[----:B------:R5:W-:Y:S02]  /*0550*/  STS [UR20+0x8], R2 ;  /* 0x00000802ff007988 */ /* 0x000be40008000814 */
.L_x_10:
[----:B------:R-:W-:Y:S05]  /*0560*/  BSYNC B0 ;  /* 0x0000000000007941 */ /* 0x000fea0003800000 */
.L_x_7:
[----:B-12345:R-:W1:Y:S02]  /*0570*/  @!P1 LDS R2, [UR20+0x8] ;  /* 0x00000814ff029984 */ /* 0x03ee640008000800 */
[----:B-1----:R-:W-:-:S05]  /*0580*/  @!P1 LOP3.LUT R2, R2, 0x8000, RZ, 0xb8, !PT ;  /* 0x0000800002029812 */ /* 0x002fca00078eb8ff */
[----:B------:R3:W-:Y:S02]  /*0590*/  @!P1 STS [UR20+0x8], R2 ;  /* 0x00000802ff009988 */ /* 0x0007e40008000814 */
.L_x_11:
[----:B------:R-:W-:Y:S05]  /*05a0*/  BSYNC B1 ;  /* 0x0000000000017941 */ /* 0x000fea0003800000 */
.L_x_6:
[----:B------:R-:W-:Y:S05]  /*05b0*/  WARPSYNC.ALL ;  /* 0x0000000000007948 */ /* 0x000fea0003800000 */
[----:B------:R-:W4:Y:S02]  /*05c0*/  LDC R5, c[0x0][0x22c] ;  /* 0x00008b00ff057b82 */ /* 0x000f240000000800 */
[----:B----4-:R-:W-:Y:S01]  /*05d0*/  VIADD R5, R5, 0xffffffff ;  /* 0xffffffff05057836 */ /* 0x010fe20000000000 */
[----:B------:R-:W-:Y:S06]  /*05e0*/  @P0 BRA `(.L_x_12) ;  /* 0x0000000000280947 */ /* 0x000fec0003800000 */
[----:B-123--:R-:W1:Y:S01]  /*05f0*/  S2R R2, SR_LANEID ;  /* 0x0000000000027919 */ /* 0x00ee620000000000 */
[----:B------:R-:W-:Y:S05]  /*0600*/  WARPSYNC.ALL ;  /* 0x0000000000007948 */ /* 0x000fea0003800000 */
[----:B-1----:R-:W-:-:S05]  /*0610*/  IMAD.SHL.U32 R8, R2, 0x4, RZ ;  /* 0x0000000402087824 */ /* 0x002fca00078e00ff */
[----:B------:R-:W1:Y:S01]  /*0620*/  LDS R9, [R8+UR20] ;  /* 0x0000001408097984 */ /* 0x000e620008000800 */
[----:B------:R-:W-:-:S05]  /*0630*/  IADD3 R2, P2, R8, UR22, RZ ;  /* 0x0000001608027c10 */ /* 0x000fca000ff5e0ff */
[----:B------:R-:W-:-:S05]  /*0640*/  IMAD.X R3, RZ, RZ, UR23, P2 ;  /* 0x00000017ff037e24 */ /* 0x000fca00090e06ff */
[----:B-1----:R4:W5:Y:S01]  /*0650*/  ATOMG.E.EXCH.STRONG.GPU PT, RZ, [R2], R9 ;  /* 0x0000000902ff73a8 */ /* 0x00296200041ee100 */
[----:B------:R-:W-:-:S04]  /*0660*/  DEPBAR {5,4,3,2,1,0} ;  /* 0x0000003f0000791a */ /* 0x000fc80000000000 */
[----:B------:R4:W-:Y:S01]  /*0670*/  UTMACCTL.IV [UR22] ;  /* 0x00000000160079b9 */ /* 0x0009e20008000000 */
[----:B------:R-:W-:Y:S01]  /*0680*/  NOP ;  /* 0x0000000000007918 */ /* 0x000fe20000000000 */
.L_x_12:
[----:B------:R-:W-:Y:S05]  /*0690*/  @P0 BRA `(.L_x_13) ;  /* 0x00000000000c0947 */ /* 0x000fea0003800000 */
[----:B------:R0:W-:Y:S01]  /*06a0*/  UTMACMDFLUSH ;  /* 0x00000000000079b7 */ /* 0x0001e20000000000 */
[----:B------:R-:W-:Y:S05]  /*06b0*/  @P0 BRA `(.L_x_13) ;  /* 0x0000000000040947 */ /* 0x000fea0003800000 */
[----:B------:R-:W-:-:S04]  /*06c0*/  DEPBAR.LE SB0, 0x0 ;  /* 0x000080000000791a */ /* 0x000fc80000000000 */
.L_x_13:
[----:B------:R-:W-:Y:S05]  /*06d0*/  WARPSYNC.ALL ;  /* 0x0000000000007948 */ /* 0x000fea0003800000 */
[----:B-----5:R-:W-:Y:S06]  /*06e0*/  BAR.SYNC.DEFER_BLOCKING 0x0 ;  /* 0x0000000000007b1d */ /* 0x020fec0000010000 */
[----:B------:R-:W-:Y:S02]  /*06f0*/  BSSY B1, `(.L_x_14) ;  /* 0x000000b000017945 */ /* 0x000fe40003800000 */
[----:B------:R-:W-:Y:S06]  /*0700*/  BAR.SYNC.DEFER_BLOCKING 0x0 ;  /* 0x0000000000007b1d */ /* 0x000fec0000010000 */
[----:B------:R5:W-:Y:S01]  /*0710*/  @!P0 STS [R12], RZ ;  /* 0x000000ff0c008388 */ /* 0x000be20000000800 */
[----:B------:R-:W-:Y:S01]  /*0720*/  NOP ;  /* 0x0000000000007918 */ /* 0x000fe20000000000 */
[----:B------:R-:W-:Y:S05]  /*0730*/  @P1 BRA `(.L_x_15) ;  /* 0x0000000000181947 */ /* 0x000fea0003800000 */
[----:B-1234-:R-:W1:Y:S01]  /*0740*/  LDS R2, [UR20+0x8] ;  /* 0x00000814ff027984 */ /* 0x01ee620008000800 */
[----:B------:R-:W2:Y:S01]  /*0750*/  LDC.64 R8, c[0x0][0x218] ;  /* 0x00008600ff087b82 */ /* 0x000ea20000000a00 */
[----:B------:R-:W-:Y:S02]  /*0760*/  IMAD.MOV.U32 R3, RZ, RZ, 0x70 ;  /* 0x00000070ff037424 */ /* 0x000fe400078e00ff */
[----:B--2---:R2:W-:Y:S03]  /*0770*/  STS.64 [UR20], R8 ;  /* 0x00000008ff007988 */ /* 0x0045e60008000a14 */
[----:B-1----:R-:W-:-:S05]  /*0780*/  LOP3.LUT R2, R2, 0x10, R3, 0xd8, !PT ;  /* 0x0000001002027812 */ /* 0x002fca00078ed803 */
[----:B------:R2:W-:Y:S02]  /*0790*/  STS [UR20+0x8], R2 ;  /* 0x00000802ff007988 */ /* 0x0005e40008000814 */
.L_x_15:
[----:B----4-:R-:W-:Y:S05]  /*07a0*/  BSYNC B1 ;  /* 0x0000000000017941 */ /* 0x010fea0003800000 */
.L_x_14:
[----:B------:R-:W-:Y:S04]  /*07b0*/  BSSY B1, `(.L_x_16) ;  /* 0x000000a000017945 */ /* 0x000fe80003800000 */
[----:B------:R-:W-:Y:S05]  /*07c0*/  @P1 BRA `(.L_x_17) ;  /* 0x0000000000201947 */ /* 0x000fea0003800000 */
[----:B-123--:R-:W1:Y:S01]  /*07d0*/  LDS R2, [UR20+0x34] ;  /* 0x00003414ff027984 */ /* 0x00ee620008000800 */
[----:B------:R-:W-:Y:S02]  /*07e0*/  IMAD.MOV.U32 R3, RZ, RZ, 0x3f000000 ;  /* 0x3f000000ff037424 */ /* 0x000fe400078e00ff */
[----:B------:R-:W-:Y:S01]  /*07f0*/  @!P1 IMAD.MOV.U32 R8, RZ, RZ, 0x1f ;  /* 0x0000001fff089424 */ /* 0x000fe200078e00ff */
[----:B------:R-:W2:Y:S02]  /*0800*/  @!P1 LDS R9, [UR20+0x38] ;  /* 0x00003814ff099984 */ /* 0x000ea40008000800 */
[----:B-1----:R-:W-:Y:S02]  /*0810*/  LOP3.LUT R2, R2, 0xff000000, R3, 0xb8, !PT ;  /* 0xff00000002027812 */ /* 0x002fe400078eb803 */
[----:B--2---:R-:W-:-:S03]  /*0820*/  @!P1 LOP3.LUT R3, R9, 0xff, R8, 0xb8, !PT ;  /* 0x000000ff09039812 */ /* 0x004fc600078eb808 */
[----:B------:R4:W-:Y:S04]  /*0830*/  STS [UR20+0x34], R2 ;  /* 0x00003402ff007988 */ /* 0x0009e80008000814 */
[----:B------:R4:W-:Y:S02]  /*0840*/  @!P1 STS [UR20+0x38], R3 ;  /* 0x00003803ff009988 */ /* 0x0009e40008000814 */
.L_x_17:
[----:B------:R-:W-:Y:S05]  /*0850*/  BSYNC B1 ;  /* 0x0000000000017941 */ /* 0x000fea0003800000 */
.L_x_16:
[----:B------:R-:W-:Y:S04]  /*0860*/  BSSY B1, `(.L_x_18) ;  /* 0x0000004000017945 */ /* 0x000fe80003800000 */
[----:B------:R-:W-:Y:S05]  /*0870*/  @P1 BRA `(.L_x_19) ;  /* 0x0000000000081947 */ /* 0x000fea0003800000 */
[----:B------:R1:W-:Y:S04]  /*0880*/  STS [UR20+0x24], R13 ;  /* 0x0000240dff007988 */ /* 0x0003e80008000814 */
[----:B------:R1:W-:Y:S02]  /*0890*/  STS [UR20+0x20], R5 ;  /* 0x00002005ff007988 */ /* 0x0003e40008000814 */
.L_x_19:
[----:B------:R-:W-:Y:S05]  /*08a0*/  BSYNC B1 ;  /* 0x0000000000017941 */ /* 0x000fea0003800000 */
.L_x_18:
[----:B------:R-:W-:Y:S04]  /*08b0*/  BSSY B1, `(.L_x_20) ;  /* 0x000000e000017945 */ /* 0x000fe80003800000 */
[----:B------:R-:W-:Y:S05]  /*08c0*/  @P1 BRA `(.L_x_21) ;  /* 0x0000000000301947 */ /* 0x000fea0003800000 */
[----:B----4-:R-:W4:Y:S01]  /*08d0*/  LDS R3, [UR20+0x34] ;  /* 0x00003414ff037984 */ /* 0x010f220008000800 */
[----:B--2---:R-:W2:Y:S03]  /*08e0*/  LDC.64 R8, c[0x0][0x240] ;  /* 0x00009000ff087b82 */ /* 0x004ea60000000a00 */
[----:B-1-3--:R-:W1:Y:S01]  /*08f0*/  LDS R2, [UR20+0x1c] ;  /* 0x00001c14ff027984 */ /* 0x00ae620008000800 */
[C---:B--2---:R-:W-:Y:S01]  /*0900*/  SHF.L.U64.HI R9, R8.reuse, 0x1, R9 ;  /* 0x0000000108097819 */ /* 0x044fe20000010209 */
[----:B------:R-:W-:-:S03]  /*0910*/  IMAD.SHL.U32 R8, R8, 0x2, RZ ;  /* 0x0000000208087824 */ /* 0x000fc600078e00ff */
[--C-:B------:R-:W-:Y:S02]  /*0920*/  SHF.R.U32.HI R11, RZ, 0x4, R9.reuse ;  /* 0x00000004ff0b7819 */ /* 0x100fe40000011609 */
[----:B------:R-:W-:-:S05]  /*0930*/  SHF.R.U64 R8, R8, 0x4, R9 ;  /* 0x0000000408087819 */ /* 0x000fca0000001209 */
[----:B------:R2:W-:Y:S01]  /*0940*/  STS [UR20+0xc], R8 ;  /* 0x00000c08ff007988 */ /* 0x0005e20008000814 */
[----:B----4-:R-:W-:Y:S02]  /*0950*/  LOP3.LUT R3, R3, 0x7, RZ, 0xb8, !PT ;  /* 0x0000000703037812 */ /* 0x010fe400078eb8ff */
[----:B-1----:R-:W-:-:S03]  /*0960*/  LOP3.LUT R2, R2, 0xf, R11, 0xb8, !PT ;  /* 0x0000000f02027812 */ /* 0x002fc600078eb80b */
[----:B------:R2:W-:Y:S04]  /*0970*/  STS [UR20+0x34], R3 ;  /* 0x00003403ff007988 */ /* 0x0005e80008000814 */
[----:B------:R2:W-:Y:S02]  /*0980*/  STS [UR20+0x1c], R2 ;  /* 0x00001c02ff007988 */ /* 0x0005e40008000814 */
.L_x_21:
[----:B------:R-:W-:Y:S05]  /*0990*/  BSYNC B1 ;  /* 0x0000000000017941 */ /* 0x000fea0003800000 */
.L_x_20:
[----:B------:R-:W-:Y:S04]  /*09a0*/  BSSY B2, `(.L_x_22) ;  /* 0x000001a000027945 */ /* 0x000fe80003800000 */
[----:B------:R-:W-:Y:S04]  /*09b0*/  BSSY B1, `(.L_x_23) ;  /* 0x0000015000017945 */ /* 0x000fe80003800000 */
[----:B------:R-:W-:Y:S05]  /*09c0*/  @P1 BRA `(.L_x_24) ;  /* 0x0000000000201947 */ /* 0x000fea0003800000 */
[----:B-1234-:R-:W1:Y:S02]  /*09d0*/  LDS R2, [UR20+0x34] ;  /* 0x00003414ff027984 */ /* 0x01ee640008000800 */
[----:B-1----:R-:W-:-:S05]  /*09e0*/  LOP3.LUT R2, R2, 0x38, RZ, 0xb8, !PT ;  /* 0x0000003802027812 */ /* 0x002fca00078eb8ff */
[----:B------:R1:W-:Y:S01]  /*09f0*/  STS [UR20+0x34], R2 ;  /* 0x00003402ff007988 */ /* 0x0003e20008000814 */
[----:B------:R-:W-:Y:S05]  /*0a00*/  @P1 BRA `(.L_x_25) ;  /* 0x0000000000201947 */ /* 0x000fea0003800000 */
[----:B-1----:R-:W1:Y:S01]  /*0a10*/  LDS R2, [UR20+0x8] ;  /* 0x00000814ff027984 */ /* 0x002e620008000800 */
[----:B------:R-:W-:-:S05]  /*0a20*/  IMAD.MOV.U32 R3, RZ, RZ, 0x780 ;  /* 0x00000780ff037424 */ /* 0x000fca00078e00ff */
[----:B-1----:R-:W-:-:S05]  /*0a30*/  LOP3.LUT R2, R2, 0x500, R3, 0xd8, !PT ;  /* 0x0000050002027812 */ /* 0x002fca00078ed803 */
[----:B------:R1:W-:Y:S02]  /*0a40*/  STS [UR20+0x8], R2 ;  /* 0x00000802ff007988 */ /* 0x0003e40008000814 */
.L_x_24:
[----:B------:R-:W-:Y:S05]  /*0a50*/  @P1 BRA `(.L_x_26) ;  /* 0x0000000000281947 */ /* 0x000fea0003800000 */
[----:B-1234-:R-:W1:Y:S02]  /*0a60*/  LDS R2, [UR20+0x8] ;  /* 0x00000814ff027984 */ /* 0x01ee640008000800 */
[----:B-1----:R-:W-:-:S05]  /*0a70*/  LOP3.LUT R2, R2, 0x1800, RZ, 0xb8, !PT ;  /* 0x0000180002027812 */ /* 0x002fca00078eb8ff */
[----:B------:R2:W-:Y:S02]  /*0a80*/  STS [UR20+0x8], R2 ;  /* 0x00000802ff007988 */ /* 0x0005e40008000814 */
.L_x_25:
[----:B------:R-:W-:Y:S05]  /*0a90*/  @P1 BREAK B1 ;  /* 0x0000000000011942 */ /* 0x000fea0003800000 */
[----:B------:R-:W-:Y:S05]  /*0aa0*/  @P1 BRA `(.L_x_27) ;  /* 0x0000000000241947 */ /* 0x000fea0003800000 */
[----:B-12---:R-:W1:Y:S01]  /*0ab0*/  LDS R2, [UR20+0x8] ;  /* 0x00000814ff027984 */ /* 0x006e620008000800 */
[----:B------:R-:W-:-:S05]  /*0ac0*/  IMAD.MOV.U32 R3, RZ, RZ, 0x6000 ;  /* 0x00006000ff037424 */ /* 0x000fca00078e00ff */
[----:B-1----:R-:W-:-:S04]  /*0ad0*/  LOP3.LUT R2, R2, 0x6000, R3, 0xd8, !PT ;  /* 0x0000600002027812 */ /* 0x002fc800078ed803 */
[----:B------:R-:W-:-:S05]  /*0ae0*/  LOP3.LUT R2, R2, 0x400000, RZ, 0xb8, !PT ;  /* 0x0040000002027812 */ /* 0x000fca00078eb8ff */
[----:B------:R1:W-:Y:S02]  /*0af0*/  STS [UR20+0x8], R2 ;  /* 0x00000802ff007988 */ /* 0x0003e40008000814 */
.L_x_26:
[----:B------:R-:W-:Y:S05]  /*0b00*/  BSYNC B1 ;  /* 0x0000000000017941 */ /* 0x000fea0003800000 */
.L_x_23:
[----:B-1234-:R-:W1:Y:S02]  /*0b10*/  @!P1 LDS R2, [UR20+0x8] ;  /* 0x00000814ff029984 */ /* 0x01ee640008000800 */
[----:B-1----:R-:W-:-:S05]  /*0b20*/  @!P1 LOP3.LUT R2, R2, 0x8000, RZ, 0xb8, !PT ;  /* 0x0000800002029812 */ /* 0x002fca00078eb8ff */
[----:B------:R3:W-:Y:S02]  /*0b30*/  @!P1 STS [UR20+0x8], R2 ;  /* 0x00000802ff009988 */ /* 0x0007e40008000814 */
.L_x_27:
[----:B------:R-:W-:Y:S05]  /*0b40*/  BSYNC B2 ;  /* 0x0000000000027941 */ /* 0x000fea0003800000 */
.L_x_22:
[----:B------:R-:W-:Y:S05]  /*0b50*/  WARPSYNC.ALL ;  /* 0x0000000000007948 */ /* 0x000fea0003800000 */
[----:B------:R-:W-:-:S04]  /*0b60*/  UIADD3 UR29, UR4, 0x80, URZ ;  /* 0x00000080041d7890 */ /* 0x000fc8000fffe03f */
[----:B------:R-:W-:-:S04]  /*0b70*/  UIADD3 UR28, UP0, UR29, UR6, URZ ;  /* 0x000000061d1c7290 */ /* 0x000fc8000ff1e03f */
[----:B------:R-:W-:Y:S01]  /*0b80*/  ULEA.HI.X.SX32 UR29, UR29, UR7, 0x1, UP0 ;  /* 0x000000071d1d7291 */ /* 0x000fe200080f0e3f */
[----:B------:R-:W-:Y:S11]  /*0b90*/  @P0 BRA `(.L_x_28) ;  /* 0x0000000000280947 */ /* 0x000ff60003800000 */
[----:B-123--:R-:W1:Y:S01]  /*0ba0*/  S2R R2, SR_LANEID ;  /* 0x0000000000027919 */ /* 0x00ee620000000000 */
[----:B------:R-:W-:Y:S05]  /*0bb0*/  WARPSYNC.ALL ;  /* 0x0000000000007948 */ /* 0x000fea0003800000 */
[----:B-1----:R-:W-:-:S05]  /*0bc0*/  IMAD.SHL.U32 R8, R2, 0x4, RZ ;  /* 0x0000000402087824 */ /* 0x002fca00078e00ff */
[----:B------:R-:W1:Y:S01]  /*0bd0*/  LDS R9, [R8+UR20] ;  /* 0x0000001408097984 */ /* 0x000e620008000800 */
[----:B------:R-:W-:-:S05]  /*0be0*/  IADD3 R2, P2, R8, UR28, RZ ;  /* 0x0000001c08027c10 */ /* 0x000fca000ff5e0ff */
[----:B------:R-:W-:-:S05]  /*0bf0*/  IMAD.X R3, RZ, RZ, UR29, P2 ;  /* 0x0000001dff037e24 */ /* 0x000fca00090e06ff */
[----:B-1----:R4:W2:Y:S01]  /*0c00*/  ATOMG.E.EXCH.STRONG.GPU PT, RZ, [R2], R9 ;  /* 0x0000000902ff73a8 */ /* 0x0028a200041ee100 */
[----:B------:R-:W-:-:S04]  /*0c10*/  DEPBAR {5,4,3,2,1,0} ;  /* 0x0000003f0000791a */ /* 0x000fc80000000000 */
[----:B------:R4:W-:Y:S01]  /*0c20*/  UTMACCTL.IV [UR28] ;  /* 0x000000001c0079b9 */ /* 0x0009e20008000000 */
[----:B------:R-:W-:Y:S01]  /*0c30*/  NOP ;  /* 0x0000000000007918 */ /* 0x000fe20000000000 */
.L_x_28:
[----:B------:R-:W-:Y:S05]  /*0c40*/  @P0 BRA `(.L_x_29) ;  /* 0x00000000000c0947 */ /* 0x000fea0003800000 */
[----:B------:R0:W-:Y:S01]  /*0c50*/  UTMACMDFLUSH ;  /* 0x00000000000079b7 */ /* 0x0001e20000000000 */
[----:B------:R-:W-:Y:S05]  /*0c60*/  @P0 BRA `(.L_x_29) ;  /* 0x0000000000040947 */ /* 0x000fea0003800000 */
[----:B------:R-:W-:-:S04]  /*0c70*/  DEPBAR.LE SB0, 0x0 ;  /* 0x000080000000791a */ /* 0x000fc80000000000 */
.L_x_29:
[----:B------:R-:W-:Y:S05]  /*0c80*/  WARPSYNC.ALL ;  /* 0x0000000000007948 */ /* 0x000fea0003800000 */
[----:B--2---:R-:W-:Y:S06]  /*0c90*/  BAR.SYNC.DEFER_BLOCKING 0x0 ;  /* 0x0000000000007b1d */ /* 0x004fec0000010000 */
[----:B------:R-:W-:Y:S02]  /*0ca0*/  BSSY B2, `(.L_x_30) ;  /* 0x000000b000027945 */ /* 0x000fe40003800000 */
[----:B------:R-:W-:Y:S06]  /*0cb0*/  BAR.SYNC.DEFER_BLOCKING 0x0 ;  /* 0x0000000000007b1d */ /* 0x000fec0000010000 */
[----:B------:R2:W-:Y:S01]  /*0cc0*/  @!P0 STS [R12], RZ ;  /* 0x000000ff0c008388 */ /* 0x0005e20000000800 */
[----:B------:R-:W-:Y:S01]  /*0cd0*/  NOP ;  /* 0x0000000000007918 */ /* 0x000fe20000000000 */
[----:B------:R-:W-:Y:S05]  /*0ce0*/  @P1 BRA `(.L_x_31) ;  /* 0x0000000000181947 */ /* 0x000fea0003800000 */
[----:B-1-34-:R-:W1:Y:S01]  /*0cf0*/  LDS R2, [UR20+0x8] ;  /* 0x00000814ff027984 */ /* 0x01ae620008000800 */
[----:B------:R-:W3:Y:S01]  /*0d00*/  LDC.64 R8, c[0x0][0x220] ;  /* 0x00008800ff087b82 */ /* 0x000ee20000000a00 */
[----:B------:R-:W-:Y:S02]  /*0d10*/  IMAD.MOV.U32 R3, RZ, RZ, 0x70 ;  /* 0x00000070ff037424 */ /* 0x000fe400078e00ff */
[----:B---3--:R3:W-:Y:S03]  /*0d20*/  STS.64 [UR20], R8 ;  /* 0x00000008ff007988 */ /* 0x0087e60008000a14 */
[----:B-1----:R-:W-:-:S05]  /*0d30*/  LOP3.LUT R2, R2, 0x10, R3, 0xd8, !PT ;  /* 0x0000001002027812 */ /* 0x002fca00078ed803 */
[----:B------:R3:W-:Y:S02]  /*0d40*/  STS [UR20+0x8], R2 ;  /* 0x00000802ff007988 */ /* 0x0007e40008000814 */
.L_x_31:
[----:B----4-:R-:W-:Y:S05]  /*0d50*/  BSYNC B2 ;  /* 0x0000000000027941 */ /* 0x010fea0003800000 */
.L_x_30:
[----:B------:R-:W-:Y:S04]  /*0d60*/  BSSY B3, `(.L_x_32) ;  /* 0x0000011000037945 */ /* 0x000fe80003800000 */
[----:B------:R-:W-:Y:S04]  /*0d70*/  BSSY B2, `(.L_x_33) ;  /* 0x000000e000027945 */ /* 0x000fe80003800000 */
[----:B------:R-:W-:Y:S05]  /*0d80*/  @P1 BRA `(.L_x_34) ;  /* 0x0000000000241947 */ /* 0x000fea0003800000 */
[----:B-1-3--:R-:W1:Y:S01]  /*0d90*/  LDS R2, [UR20+0x34] ;  /* 0x00003414ff027984 */ /* 0x00ae620008000800 */
[----:B------:R-:W-:-:S05]  /*0da0*/  IMAD.MOV.U32 R3, RZ, RZ, 0x3f000000 ;  /* 0x3f000000ff037424 */ /* 0x000fca00078e00ff */
[----:B-1----:R-:W-:-:S05]  /*0db0*/  LOP3.LUT R2, R2, 0xff000000, R3, 0xb8, !PT ;  /* 0xff00000002027812 */ /* 0x002fca00078eb803 */
[----:B------:R1:W-:Y:S01]  /*0dc0*/  STS [UR20+0x34], R2 ;  /* 0x00003402ff007988 */ /* 0x0003e20008000814 */
[----:B------:R-:W-:Y:S05]  /*0dd0*/  @P1 BRA `(.L_x_35) ;  /* 0x00000000001c1947 */ /* 0x000fea0003800000 */
[----:B-1----:R-:W1:Y:S01]  /*0de0*/  LDS R2, [UR20+0x38] ;  /* 0x00003814ff027984 */ /* 0x002e620008000800 */
[----:B------:R-:W-:-:S05]  /*0df0*/  IMAD.MOV.U32 R3, RZ, RZ, 0x3f ;  /* 0x0000003fff037424 */ /* 0x000fca00078e00ff */
[----:B-1----:R-:W-:-:S05]  /*0e00*/  LOP3.LUT R2, R2, 0xff, R3, 0xb8, !PT ;  /* 0x000000ff02027812 */ /* 0x002fca00078eb803 */
[----:B------:R4:W-:Y:S02]  /*0e10*/  STS [UR20+0x38], R2 ;  /* 0x00003802ff007988 */ /* 0x0009e40008000814 */
.L_x_34:
[----:B------:R-:W-:Y:S05]  /*0e20*/  @P1 BREAK B2 ;  /* 0x0000000000021942 */ /* 0x000fea0003800000 */
[----:B------:R-:W-:Y:S05]  /*0e30*/  @P1 BRA `(.L_x_36) ;  /* 0x00000000000c1947 */ /* 0x000fea0003800000 */
[----:B------:R1:W-:Y:S02]  /*0e40*/  STS [UR20+0x20], R5 ;  /* 0x00002005ff007988 */ /* 0x0003e40008000814 */
.L_x_35:
[----:B------:R-:W-:Y:S05]  /*0e50*/  BSYNC B2 ;  /* 0x0000000000027941 */ /* 0x000fea0003800000 */
.L_x_33:
[----:B------:R1:W-:Y:S02]  /*0e60*/  @!P1 STS [UR20+0x24], R4 ;  /* 0x00002404ff009988 */ /* 0x0003e40008000814 */
.L_x_36:
[----:B------:R-:W-:Y:S05]  /*0e70*/  BSYNC B3 ;  /* 0x0000000000037941 */ /* 0x000fea0003800000 */
.L_x_32:
[----:B------:R-:W-:Y:S05]  /*0e80*/  WARPSYNC.ALL ;  /* 0x0000000000007948 */ /* 0x000fea0003800000 */
[----:B------:R-:W-:Y:S04]  /*0e90*/  BSSY B3, `(.L_x_37) ;  /* 0x000000e000037945 */ /* 0x000fe80003800000 */
[----:B------:R-:W-:Y:S05]  /*0ea0*/  @P1 BRA `(.L_x_38) ;  /* 0x0000000000301947 */ /* 0x000fea0003800000 */
[----:B------:R-:W5:Y:S01]  /*0eb0*/  LDS R3, [UR20+0x34] ;  /* 0x00003414ff037984 */ /* 0x000f620008000800 */
[----:B-1----:R-:W1:Y:S03]  /*0ec0*/  LDC.64 R4, c[0x0][0x248] ;  /* 0x00009200ff047b82 */ /* 0x002e660000000a00 */
[----:B---34-:R-:W3:Y:S01]  /*0ed0*/  LDS R2, [UR20+0x1c] ;  /* 0x00001c14ff027984 */ /* 0x018ee20008000800 */
[C---:B-1----:R-:W-:Y:S01]  /*0ee0*/  SHF.L.U64.HI R5, R4.reuse, 0x1, R5 ;  /* 0x0000000104057819 */ /* 0x042fe20000010205 */
[----:B------:R-:W-:-:S03]  /*0ef0*/  IMAD.SHL.U32 R4, R4, 0x2, RZ ;  /* 0x0000000204047824 */ /* 0x000fc600078e00ff */
[--C-:B------:R-:W-:Y:S02]  /*0f00*/  SHF.R.U32.HI R9, RZ, 0x4, R5.reuse ;  /* 0x00000004ff097819 */ /* 0x100fe40000011605 */
[----:B------:R-:W-:-:S05]  /*0f10*/  SHF.R.U64 R4, R4, 0x4, R5 ;  /* 0x0000000404047819 */ /* 0x000fca0000001205 */
[----:B------:R1:W-:Y:S01]  /*0f20*/  STS [UR20+0xc], R4 ;  /* 0x00000c04ff007988 */ /* 0x0003e20008000814 */
[----:B-----5:R-:W-:Y:S02]  /*0f30*/  LOP3.LUT R3, R3, 0x7, RZ, 0xb8, !PT ;  /* 0x0000000703037812 */ /* 0x020fe400078eb8ff */
[----:B---3--:R-:W-:-:S03]  /*0f40*/  LOP3.LUT R2, R2, 0xf, R9, 0xb8, !PT ;  /* 0x0000000f02027812 */ /* 0x008fc600078eb809 */
[----:B------:R1:W-:Y:S04]  /*0f50*/  STS [UR20+0x34], R3 ;  /* 0x00003403ff007988 */ /* 0x0003e80008000814 */
[----:B------:R1:W-:Y:S02]  /*0f60*/  STS [UR20+0x1c], R2 ;  /* 0x00001c02ff007988 */ /* 0x0003e40008000814 */
.L_x_38:
[----:B------:R-:W-:Y:S05]  /*0f70*/  BSYNC B3 ;  /* 0x0000000000037941 */ /* 0x000fea0003800000 */
.L_x_37:
[----:B------:R-:W-:Y:S04]  /*0f80*/  BSSY B3, `(.L_x_39) ;  /* 0x000001a000037945 */ /* 0x000fe80003800000 */
[----:B------:R-:W-:Y:S04]  /*0f90*/  BSSY B4, `(.L_x_40) ;  /* 0x0000015000047945 */ /* 0x000fe80003800000 */
[----:B------:R-:W-:Y:S05]  /*0fa0*/  @P1 BRA `(.L_x_41) ;  /* 0x0000000000201947 */ /* 0x000fea0003800000 */
[----:B-1-34-:R-:W1:Y:S02]  /*0fb0*/  LDS R2, [UR20+0x34] ;  /* 0x00003414ff027984 */ /* 0x01ae640008000800 */
[----:B-1----:R-:W-:-:S05]  /*0fc0*/  LOP3.LUT R2, R2, 0x38, RZ, 0xb8, !PT ;  /* 0x0000003802027812 */ /* 0x002fca00078eb8ff */
[----:B------:R1:W-:Y:S01]  /*0fd0*/  STS [UR20+0x34], R2 ;  /* 0x00003402ff007988 */ /* 0x0003e20008000814 */
[----:B------:R-:W-:Y:S05]  /*0fe0*/  @P1 BRA `(.L_x_42) ;  /* 0x0000000000201947 */ /* 0x000fea0003800000 */
[----:B-1----:R-:W1:Y:S01]  /*0ff0*/  LDS R2, [UR20+0x8] ;  /* 0x00000814ff027984 */ /* 0x002e620008000800 */
[----:B------:R-:W-:-:S05]  /*1000*/  IMAD.MOV.U32 R3, RZ, RZ, 0x780 ;  /* 0x00000780ff037424 */ /* 0x000fca00078e00ff */
[----:B-1----:R-:W-:-:S05]  /*1010*/  LOP3.LUT R2, R2, 0x500, R3, 0xd8, !PT ;  /* 0x0000050002027812 */ /* 0x002fca00078ed803 */
[----:B------:R1:W-:Y:S02]  /*1020*/  STS [UR20+0x8], R2 ;  /* 0x00000802ff007988 */ /* 0x0003e40008000814 */
.L_x_41:
[----:B------:R-:W-:Y:S05]  /*1030*/  @P1 BRA `(.L_x_43) ;  /* 0x0000000000281947 */ /* 0x000fea0003800000 */
[----:B-1-34-:R-:W1:Y:S02]  /*1040*/  LDS R2, [UR20+0x8] ;  /* 0x00000814ff027984 */ /* 0x01ae640008000800 */
[----:B-1----:R-:W-:-:S05]  /*1050*/  LOP3.LUT R2, R2, 0x1800, RZ, 0xb8, !PT ;  /* 0x0000180002027812 */ /* 0x002fca00078eb8ff */
[----:B------:R3:W-:Y:S02]  /*1060*/  STS [UR20+0x8], R2 ;  /* 0x00000802ff007988 */ /* 0x0007e40008000814 */
.L_x_42:
[----:B------:R-:W-:Y:S05]  /*1070*/  @P1 BREAK B4 ;  /* 0x0000000000041942 */ /* 0x000fea0003800000 */
[----:B------:R-:W-:Y:S05]  /*1080*/  @P1 BRA `(.L_x_44) ;  /* 0x0000000000241947 */ /* 0x000fea0003800000 */
[----:B-1-3--:R-:W1:Y:S01]  /*1090*/  LDS R2, [UR20+0x8] ;  /* 0x00000814ff027984 */ /* 0x00ae620008000800 */
[----:B------:R-:W-:-:S05]  /*10a0*/  IMAD.MOV.U32 R3, RZ, RZ, 0x6000 ;  /* 0x00006000ff037424 */ /* 0x000fca00078e00ff */
[----:B-1----:R-:W-:-:S04]  /*10b0*/  LOP3.LUT R2, R2, 0x6000, R3, 0xd8, !PT ;  /* 0x0000600002027812 */ /* 0x002fc800078ed803 */
[----:B------:R-:W-:-:S05]  /*10c0*/  LOP3.LUT R2, R2, 0x400000, RZ, 0xb8, !PT ;  /* 0x0040000002027812 */ /* 0x000fca00078eb8ff */
[----:B------:R1:W-:Y:S02]  /*10d0*/  STS [UR20+0x8], R2 ;  /* 0x00000802ff007988 */ /* 0x0003e40008000814 */
.L_x_43:
[----:B------:R-:W-:Y:S05]  /*10e0*/  BSYNC B4 ;  /* 0x0000000000047941 */ /* 0x000fea0003800000 */
.L_x_40:
[----:B-1-34-:R-:W1:Y:S02]  /*10f0*/  @!P1 LDS R2, [UR20+0x8] ;  /* 0x00000814ff029984 */ /* 0x01ae640008000800 */
[----:B-1----:R-:W-:-:S05]  /*1100*/  @!P1 LOP3.LUT R2, R2, 0x8000, RZ, 0xb8, !PT ;  /* 0x0000800002029812 */ /* 0x002fca00078eb8ff */
[----:B------:R4:W-:Y:S02]  /*1110*/  @!P1 STS [UR20+0x8], R2 ;  /* 0x00000802ff009988 */ /* 0x0009e40008000814 */
.L_x_44:
[----:B------:R-:W-:Y:S05]  /*1120*/  BSYNC B3 ;  /* 0x0000000000037941 */ /* 0x000fea0003800000 */
.L_x_39:
[----:B------:R-:W-:Y:S05]  /*1130*/  WARPSYNC.ALL ;  /* 0x0000000000007948 */ /* 0x000fea0003800000 */
[----:B------:R-:W-:Y:S01]  /*1140*/  UIADD3 UR4, UR4, 0x100, URZ ;  /* 0x0000010004047890 */ /* 0x000fe2000fffe03f */
[----:B------:R-:W-:Y:S01]  /*1150*/  ISETP.GE.AND P2, PT, R14, 0x1, PT ;  /* 0x000000010e00780c */ /* 0x000fe20003f46270 */
[----:B------:R-:W-:Y:S01]  /*1160*/  IMAD.MOV.U32 R24, RZ, RZ, RZ ;  /* 0x000000ffff187224 */ /* 0x000fe200078e00ff */
[----:B------:R-:W-:Y:S01]  /*1170*/  SHF.R.U32.HI R8, RZ, 0x5, R0 ;  /* 0x00000005ff087819 */ /* 0x000fe20000011600 */
[----:B------:R-:W-:-:S04]  /*1180*/  UIADD3 UR32, UP0, UR4, UR6, URZ ;  /* 0x0000000604207290 */ /* 0x000fc8000ff1e03f */
[----:B------:R-:W-:Y:S01]  /*1190*/  ULEA.HI.X.SX32 UR34, UR4, UR7, 0x1, UP0 ;  /* 0x0000000704227291 */ /* 0x000fe200080f0e3f */
[----:B------:R-:W-:Y:S11]  /*11a0*/  @P0 BRA `(.L_x_45) ;  /* 0x0000000000300947 */ /* 0x000ff60003800000 */
[----:B-1-34-:R-:W1:Y:S01]  /*11b0*/  S2R R2, SR_LANEID ;  /* 0x0000000000027919 */ /* 0x01ae620000000000 */
[----:B------:R-:W-:Y:S05]  /*11c0*/  WARPSYNC.ALL ;  /* 0x0000000000007948 */ /* 0x000fea0003800000 */
[----:B-1----:R-:W-:-:S05]  /*11d0*/  IMAD.SHL.U32 R4, R2, 0x4, RZ ;  /* 0x0000000402047824 */ /* 0x002fca00078e00ff */
[----:B------:R-:W1:Y:S01]  /*11e0*/  LDS R5, [R4+UR20] ;  /* 0x0000001404057984 */ /* 0x000e620008000800 */
[----:B------:R-:W-:Y:S01]  /*11f0*/  IADD3 R2, P3, R4, UR32, RZ ;  /* 0x0000002004027c10 */ /* 0x000fe2000ff7e0ff */
[----:B------:R-:W-:-:S04]  /*1200*/  UMOV UR4, UR32 ;  /* 0x0000002000047c82 */ /* 0x000fc80008000000 */
[----:B------:R-:W-:Y:S01]  /*1210*/  IMAD.X R3, RZ, RZ, UR34, P3 ;  /* 0x00000022ff037e24 */ /* 0x000fe200098e06ff */
[----:B------:R-:W-:-:S04]  /*1220*/  UMOV UR5, UR34 ;  /* 0x0000002200057c82 */ /* 0x000fc80008000000 */
[----:B-1----:R1:W3:Y:S01]  /*1230*/  ATOMG.E.EXCH.STRONG.GPU PT, RZ, [R2], R5 ;  /* 0x0000000502ff73a8 */ /* 0x0022e200041ee100 */
[----:B------:R-:W-:-:S04]  /*1240*/  DEPBAR {5,4,3,2,1,0} ;  /* 0x0000003f0000791a */ /* 0x000fc80000000000 */
[----:B------:R1:W-:Y:S01]  /*1250*/  UTMACCTL.IV [UR4] ;  /* 0x00000000040079b9 */ /* 0x0003e20008000000 */
[----:B------:R-:W-:Y:S01]  /*1260*/  NOP ;  /* 0x0000000000007918 */ /* 0x000fe20000000000 */
.L_x_45:
[----:B------:R-:W-:Y:S05]  /*1270*/  @P0 BRA `(.L_x_46) ;  /* 0x00000000000c0947 */ /* 0x000fea0003800000 */
[----:B------:R0:W-:Y:S01]  /*1280*/  UTMACMDFLUSH ;  /* 0x00000000000079b7 */ /* 0x0001e20000000000 */
[----:B------:R-:W-:Y:S05]  /*1290*/  @P0 BRA `(.L_x_46) ;  /* 0x0000000000040947 */ /* 0x000fea0003800000 */
[----:B------:R-:W-:-:S04]  /*12a0*/  DEPBAR.LE SB0, 0x0 ;  /* 0x000080000000791a */ /* 0x000fc80000000000 */
.L_x_46:
[----:B------:R-:W-:Y:S05]  /*12b0*/  WARPSYNC.ALL ;  /* 0x0000000000007948 */ /* 0x000fea0003800000 */
[----:B---3--:R-:W-:Y:S01]  /*12c0*/  BAR.SYNC.DEFER_BLOCKING 0x0 ;  /* 0x0000000000007b1d */ /* 0x008fe20000010000 */
[----:B------:R-:W-:Y:S01]  /*12d0*/  R2UR UR30, R8 ;  /* 0x00000000081e72ca */ /* 0x000fe200000e0000 */
[----:B------:R-:W-:Y:S01]  /*12e0*/  USHF.L.U32 UR21, UR31, 0x8, URZ ;  /* 0x000000081f157899 */ /* 0x000fe2000800063f */
[----:B------:R-:W-:Y:S01]  /*12f0*/  IMAD.MOV.U32 R25, RZ, RZ, RZ ;  /* 0x000000ffff197224 */ /* 0x000fe200078e00ff */
[----:B------:R-:W-:Y:S01]  /*1300*/  USHF.L.U32 UR11, UR33, 0x6, URZ ;  /* 0x00000006210b7899 */ /* 0x000fe2000800063f */
[----:B------:R-:W-:Y:S01]  /*1310*/  CS2R R26, SRZ ;  /* 0x00000000001a7805 */ /* 0x000fe2000001ff00 */
[----:B------:R-:W-:Y:S01]  /*1320*/  VOTEU.ALL UP0, P1 ;  /* 0x00000000003f7886 */ /* 0x000fe20000800000 */
[----:B-1----:R-:W-:Y:S01]  /*1330*/  UMOV UR4, 0x1 ;  /* 0x0000000100047882 */ /* 0x002fe20000000000 */
[----:B------:R-:W-:-:S02]  /*1340*/  CS2R R28, SRZ ;  /* 0x00000000001c7805 */ /* 0x000fc4000001ff00 */
[----:B------:R-:W-:Y:S02]  /*1350*/  CS2R R30, SRZ ;  /* 0x00000000001e7805 */ /* 0x000fe4000001ff00 */
[----:B------:R-:W-:Y:S01]  /*1360*/  CS2R R32, SRZ ;  /* 0x0000000000207805 */ /* 0x000fe2000001ff00 */
[----:B------:R-:W-:-:S04]  /*1370*/  @!UP0 UIADD3 UR4, -UR4, 0x100000, URZ ;  /* 0x0010000004048890 */ /* 0x000fc8000fffe13f */
[----:B------:R-:W-:Y:S02]  /*1380*/  @!UP0 USHF.L.U32 UR5, UR4, 0xb, URZ ;  /* 0x0000000b04058899 */ /* 0x000fe4000800063f */
[----:B------:R-:W-:Y:S01]  /*1390*/  @!UP0 USHF.L.U32 UR4, UR4, 0x1, URZ ;  /* 0x0000000104048899 */ /* 0x000fe2000800063f */
[----:B------:R-:W-:Y:S01]  /*13a0*/  CS2R R34, SRZ ;  /* 0x0000000000227805 */ /* 0x000fe2000001ff00 */
[----:B------:R-:W-:Y:S01]  /*13b0*/  VOTEU.ALL UP0, P1 ;  /* 0x00000000003f7886 */ /* 0x000fe20000800000 */
[----:B------:R-:W-:Y:S02]  /*13c0*/  CS2R R36, SRZ ;  /* 0x0000000000247805 */ /* 0x000fe4000001ff00 */
[----:B------:R-:W-:Y:S02]  /*13d0*/  CS2R R38, SRZ ;  /* 0x0000000000267805 */ /* 0x000fe4000001ff00 */
[----:B------:R-:W-:Y:S02]  /*13e0*/  CS2R R40, SRZ ;  /* 0x0000000000287805 */ /* 0x000fe4000001ff00 */
[----:B------:R-:W-:-:S02]  /*13f0*/  CS2R R42, SRZ ;  /* 0x00000000002a7805 */ /* 0x000fc4000001ff00 */
[----:B------:R-:W-:Y:S02]  /*1400*/  CS2R R44, SRZ ;  /* 0x00000000002c7805 */ /* 0x000fe4000001ff00 */
[----:B------:R-:W-:Y:S02]  /*1410*/  CS2R R46, SRZ ;  /* 0x00000000002e7805 */ /* 0x000fe4000001ff00 */
[----:B------:R-:W-:Y:S02]  /*1420*/  CS2R R48, SRZ ;  /* 0x0000000000307805 */ /* 0x000fe4000001ff00 */
[----:B------:R-:W-:Y:S02]  /*1430*/  CS2R R50, SRZ ;  /* 0x0000000000327805 */ /* 0x000fe4000001ff00 */
[----:B------:R-:W-:Y:S02]  /*1440*/  CS2R R52, SRZ ;  /* 0x0000000000347805 */ /* 0x000fe4000001ff00 */
[----:B------:R-:W-:Y:S01]  /*1450*/  CS2R R54, SRZ ;  /* 0x0000000000367805 */ /* 0x000fe2000001ff00 */
[----:B------:R-:W1:Y:S02]  /*1460*/  FENCE.VIEW.ASYNC.S ;  /* 0x00000000000073c6 */ /* 0x000e640000000000 */
[----:B-1----:R1:W3:Y:S01]  /*1470*/  @!UP0 SYNCS.EXCH.64 URZ, [UR20+0x5000], UR4 ;  /* 0x00500004143f85b2 */ /* 0x0022e20008000100 */
[----:B------:R-:W-:-:S02]  /*1480*/  CS2R R56, SRZ ;  /* 0x0000000000387805 */ /* 0x000fc4000001ff00 */
[----:B------:R-:W-:Y:S02]  /*1490*/  CS2R R58, SRZ ;  /* 0x00000000003a7805 */ /* 0x000fe4000001ff00 */
[----:B------:R-:W-:Y:S02]  /*14a0*/  CS2R R60, SRZ ;  /* 0x00000000003c7805 */ /* 0x000fe4000001ff00 */
        /* <DEDUP_REMOVED lines=44> */
[----:B------:R-:W-:Y:S01]  /*1770*/  CS2R R150, SRZ ;  /* 0x0000000000967805 */ /* 0x000fe2000001ff00 */
[----:B-1----:R-:W-:Y:S06]  /*1780*/  @!P2 BRA `(.L_x_47) ;  /* 0x0000000400d8a947 */ /* 0x002fec0003800000 */
[----:B------:R-:W-:Y:S01]  /*1790*/  UIADD3 UR4, UR20, 0x4000, URZ ;  /* 0x0000400014047890 */ /* 0x000fe2000fffe03f */
[----:B------:R-:W-:Y:S01]  /*17a0*/  CS2R R24, SRZ ;  /* 0x0000000000187805 */ /* 0x000fe2000001ff00 */
[----:B------:R-:W-:Y:S01]  /*17b0*/  USHF.R.U32.HI UR6, URZ, 0x4, UR20 ;  /* 0x000000043f067899 */ /* 0x000fe20008011614 */
[----:B------:R-:W-:Y:S01]  /*17c0*/  CS2R R26, SRZ ;  /* 0x00000000001a7805 */ /* 0x000fe2000001ff00 */
[----:B------:R-:W-:Y:S01]  /*17d0*/  USHF.R.U32.HI UR4, URZ, 0x4, UR4 ;  /* 0x000000043f047899 */ /* 0x000fe20008011604 */
[----:B------:R-:W-:Y:S01]  /*17e0*/  CS2R R28, SRZ ;  /* 0x00000000001c7805 */ /* 0x000fe2000001ff00 */
[----:B------:R-:W-:Y:S01]  /*17f0*/  USGXT.U32 UR6, UR6, 0xe ;  /* 0x0000000e0606789a */ /* 0x000fe20008000000 */
[----:B------:R-:W-:Y:S01]  /*1800*/  CS2R R30, SRZ ;  /* 0x00000000001e7805 */ /* 0x000fe2000001ff00 */
[----:B------:R-:W-:Y:S01]  /*1810*/  USGXT.U32 UR4, UR4, 0xe ;  /* 0x0000000e0404789a */ /* 0x000fe20008000000 */
        /* <DEDUP_REMOVED lines=59> */
[----:B------:R-:W-:Y:S01]  /*1bd0*/  CS2R R150, SRZ ;  /* 0x0000000000967805 */ /* 0x000fe2000001ff00 */
[----:B------:R-:W-:Y:S01]  /*1be0*/  UMOV UR12, 0xfffffffe ;  /* 0xfffffffe000c7882 */ /* 0x000fe20000000000 */
[----:B------:R-:W-:Y:S01]  /*1bf0*/  UMOV UR13, 0x7fffffdf ;  /* 0x7fffffdf000d7882 */ /* 0x000fe20000000000 */
[----:B------:R-:W-:Y:S01]  /*1c00*/  UMOV UR14, 0x1000080 ;  /* 0x01000080000e7882 */ /* 0x000fe20000000000 */
[----:B------:R-:W-:Y:S01]  /*1c10*/  UMOV UR15, 0x40000040 ;  /* 0x40000040000f7882 */ /* 0x000fe20000000000 */
[----:B------:R-:W-:Y:S01]  /*1c20*/  UMOV UR7, URZ ;  /* 0x0000003f00077c82 */ /* 0x000fe20008000000 */
[----:B------:R-:W-:Y:S01]  /*1c30*/  UMOV UR5, URZ ;  /* 0x0000003f00057c82 */ /* 0x000fe20008000000 */
[----:B------:R-:W-:-:S02]  /*1c40*/  ULOP3.LUT UR26, UR6, 0x1000000, URZ, 0xfc, !UPT ;  /* 0x01000000061a7892 */ /* 0x000fc4000f8efc3f */
[----:B------:R-:W-:Y:S02]  /*1c50*/  UIADD3.64 UR14, UR6, UR14, URZ ;  /* 0x0000000e060e7297 */ /* 0x000fe4000fffe03f */
[----:B------:R-:W-:Y:S01]  /*1c60*/  UIADD3.64 UR12, UR4, -UR12, URZ ;  /* 0x8000000c040c7297 */ /* 0x000fe2000fffe03f */
[----:B------:R-:W-:-:S11]  /*1c70*/  UMOV UR10, URZ ;  /* 0x0000003f000a7c82 */ /* 0x000fd60008000000 */
.L_x_49:
[----:B---3--:R-:W-:Y:S01]  /*1c80*/  BAR.SYNC.DEFER_BLOCKING 0x0 ;  /* 0x0000000000007b1d */ /* 0x008fe20000010000 */
[----:B------:R-:W-:Y:S01]  /*1c90*/  ELECT P0, URZ, PT ;  /* 0x00000000003f782f */ /* 0x000fe20003800000 */
[----:B----4-:R-:W-:Y:S01]  /*1ca0*/  @!P1 IMAD.MOV.U32 R2, RZ, RZ, 0x5000 ;  /* 0x00005000ff029424 */ /* 0x010fe200078e00ff */
[----:B------:R-:W-:Y:S02]  /*1cb0*/  UIADD3 UR9, UR20, 0x5000, URZ ;  /* 0x0000500014097890 */ /* 0x000fe4000fffe03f */
[----:B------:R-:W-:Y:S01]  /*1cc0*/  ISETP.LT.U32.AND P0, PT, R6, 0x20, P0 ;  /* 0x000000200600780c */ /* 0x000fe20000701070 */
[----:B------:R-:W-:Y:S01]  /*1cd0*/  ULOP3.LUT UR18, UR30, 0x3, URZ, 0xc0, !UPT ;  /* 0x000000031e127892 */ /* 0x000fe2000f8ec03f */
[----:B------:R-:W-:Y:S01]  /*1ce0*/  UMOV UR19, UR10 ;  /* 0x0000000a00137c82 */ /* 0x000fe20008000000 */
[----:B------:R-:W-:Y:S02]  /*1cf0*/  UMOV UR24, UR4 ;  /* 0x0000000400187c82 */ /* 0x000fe40008000000 */
[----:B------:R-:W-:-:S02]  /*1d00*/  ULEA UR16, UR18, UR20, 0xc ;  /* 0x0000001412107291 */ /* 0x000fc4000f8e603f */
[----:B------:R-:W-:Y:S01]  /*1d10*/  ULEA UR18, UR18, UR21, 0x6 ;  /* 0x0000001512127291 */ /* 0x000fe2000f8e303f */
[----:B------:R-:W-:Y:S01]  /*1d20*/  UMOV UR17, UR9 ;  /* 0x0000000900117c82 */ /* 0x000fe20008000000 */
[----:B------:R-:W-:Y:S01]  /*1d30*/  UMOV UR25, 0x80000020 ;  /* 0x8000002000197882 */ /* 0x000fe20000000000 */
[----:B------:R-:W-:-:S03]  /*1d40*/  UMOV UR27, 0x40000040 ;  /* 0x40000040001b7882 */ /* 0x000fc60000000000 */
[----:B------:R-:W-:Y:S01]  /*1d50*/  VOTEU.ANY UP0, P0 ;  /* 0x00000000003f7886 */ /* 0x000fe20000000100 */
[----:B------:R-:W-:-:S04]  /*1d60*/  VOTEU.ANY UP1, P0 ;  /* 0x00000000003f7886 */ /* 0x000fc80000020100 */
[----:B------:R-:W-:Y:S02]  /*1d70*/  @UP0 UIADD3 UR8, UR20, 0x4000, URZ ;  /* 0x0000400014080890 */ /* 0x000fe4000fffe03f */
[----:B------:R1:W-:Y:S01]  /*1d80*/  @!P1 SYNCS.ARRIVE.TRANS64 RZ, [UR20+0x5000], R2 ;  /* 0x00500002ffff99a7 */ /* 0x0003e20008000014 */
[----:B------:R-:W-:Y:S06]  /*1d90*/  BAR.SYNC.DEFER_BLOCKING 0x0 ;  /* 0x0000000000007b1d */ /* 0x000fec0000010000 */
[----:B------:R-:W-:Y:S01]  /*1da0*/  @UP0 UMOV UR6, UR22 ;  /* 0x0000001600060c82 */ /* 0x000fe20008000000 */
[----:B------:R-:W-:Y:S01]  /*1db0*/  @UP0 UMOV UR7, UR23 ;  /* 0x0000001700070c82 */ /* 0x000fe20008000000 */
[----:B-1----:R-:W-:Y:S01]  /*1dc0*/  SHF.L.U32 R2, R7, 0x1f, RZ ;  /* 0x0000001f07027819 */ /* 0x002fe200000006ff */
[----:B------:R1:W-:Y:S01]  /*1dd0*/  @UP1 UTMALDG.2D [UR8], [UR6] ;  /* 0x00000008060015b4 */ /* 0x0003e20008008000 */
[----:B------:R3:W-:Y:S06]  /*1de0*/  MEMBAR.ALL.CTA ;  /* 0x0000000000007992 */ /* 0x0007ec0000008000 */
[----:B---3--:R-:W3:Y:S02]  /*1df0*/  FENCE.VIEW.ASYNC.S ;  /* 0x00000000000073c6 */ /* 0x008ee40000000000 */
[----:B---3--:R-:W-:Y:S06]  /*1e00*/  BAR.SYNC.DEFER_BLOCKING 0x0 ;  /* 0x0000000000007b1d */ /* 0x008fec0000010000 */
[----:B------:R1:W-:Y:S02]  /*1e10*/  UTMALDG.2D [UR16], [UR28] ;  /* 0x000000101c0075b4 */ /* 0x0003e40008008000 */
[----:B------:R-:W-:Y:S06]  /*1e20*/  BAR.SYNC.DEFER_BLOCKING 0x0 ;  /* 0x0000000000007b1d */ /* 0x000fec0000010000 */
[----:B------:R-:W3:Y:S02]  /*1e30*/  SYNCS.PHASECHK.TRANS64.TRYWAIT P0, [UR20+0x5000], R2 ;  /* 0x00500002ff0075a7 */ /* 0x000ee40008000154 */
[----:B-1-3--:R-:W-:Y:S05]  /*1e40*/  @!P0 BRA `(.L_x_48) ;  /* 0x0000000400ec8947 */ /* 0x00afea0003800000 */
.L_x_50:
[----:B------:R-:W-:Y:S02]  /*1e50*/  WARPGROUP.DEPBAR.LE gsb0, 0x0 ;  /* 0x00008000000079c5 */ /* 0x000fe40000010000 */
[----:B------:R-:W-:Y:S01]  /*1e60*/  WARPGROUP.ARRIVE ;  /* 0x00000000000079c5 */ /* 0x000fe20000000000 */
[----:B------:R-:W1:Y:S01]  /*1e70*/  LDC R2, c[0x0][0x230] ;  /* 0x00008c00ff027b82 */ /* 0x000e620000000800 */
[----:B------:R-:W-:Y:S01]  /*1e80*/  UIADD3 UR10, UR10, 0x20, URZ ;  /* 0x000000200a0a7890 */ /* 0x000fe2000fffe03f */
[----:B------:R-:W-:-:S03]  /*1e90*/  LOP3.LUT R7, R7, 0x1, RZ, 0x3c, !PT ;  /* 0x0000000107077812 */ /* 0x000fc600078e3cff */
[----:B------:R-:W-:Y:S02]  /*1ea0*/  HGMMA.64x256x16.F32.BF16 R24, gdesc[UR24].tnspB, R24 ;  /* 0x43e00000181879f0 */ /* 0x000fe40008701818 */
[----:B-1----:R-:W-:-:S15]  /*1eb0*/  ISETP.LE.AND P0, PT, R2, UR10, PT ;  /* 0x0000000a02007c0c */ /* 0x002fde000bf03270 */
[----:B------:R-:W-:-:S11]  /*1ec0*/  NOP ;  /* 0x0000000000007918 */ /* 0x000fd60000000000 */
[----:B------:R-:W-:Y:S01]  /*1ed0*/  HGMMA.64x256x16.F32.BF16 R24, gdesc[UR12].tnspB, R24, gsb0 ;  /* 0x43e000000c1879f0 */ /* 0x000fe20008001818 */
[----:B------:R-:W-:Y:S05]  /*1ee0*/  @!P0 BRA `(.L_x_49) ;  /* 0xfffffffc00648947 */ /* 0x000fea000383ffff */
.L_x_47:
[----:B------:R-:W-:Y:S02]  /*1ef0*/  WARPGROUP.DEPBAR.LE gsb0, 0x0 ;  /* 0x00008000000079c5 */ /* 0x000fe40000010000 */
[----:B---3--:R-:W-:Y:S01]  /*1f00*/  BAR.SYNC.DEFER_BLOCKING 0x0 ;  /* 0x0000000000007b1d */ /* 0x008fe20000010000 */
[C---:B----4-:R-:W-:Y:S01]  /*1f10*/  IMAD.SHL.U32 R2, R0.reuse, 0x80, RZ ;  /* 0x0000008000027824 */ /* 0x050fe200078e00ff */
[----:B------:R-:W-:Y:S01]  /*1f20*/  F2FP.BF16.F32.PACK_AB R24, R25, R24 ;  /* 0x000000181918723e */ /* 0x000fe200000010ff */
[----:B------:R-:W-:Y:S01]  /*1f30*/  IMAD.SHL.U32 R3, R0, 0x10, RZ ;  /* 0x0000001000037824 */ /* 0x000fe200078e00ff */
[----:B------:R-:W-:Y:S01]  /*1f40*/  F2FP.BF16.F32.PACK_AB R25, R27, R26 ;  /* 0x0000001a1b19723e */ /* 0x000fe200000010ff */
[----:B------:R-:W-:Y:S01]  /*1f50*/  ULOP3.LUT UR30, UR30, 0x3, URZ, 0xc0, !UPT ;  /* 0x000000031e1e7892 */ /* 0x000fe2000f8ec03f */
[----:B------:R-:W-:Y:S01]  /*1f60*/  LOP3.LUT R2, R2, 0x780, RZ, 0xc0, !PT ;  /* 0x0000078002027812 */ /* 0x000fe200078ec0ff */
[----:B------:R-:W-:Y:S01]  /*1f70*/  UMOV UR10, UR11 ;  /* 0x0000000b000a7c82 */ /* 0x000fe20008000000 */
[----:B------:R-:W-:Y:S01]  /*1f80*/  F2FP.BF16.F32.PACK_AB R56, R57, R56 ;  /* 0x000000383938723e */ /* 0x000fe200000010ff */
[----:B------:R-:W-:Y:S01]  /*1f90*/  ULEA UR8, UR30, UR20, 0xd ;  /* 0x000000141e087291 */ /* 0x000fe2000f8e683f */
[----:B------:R-:W-:Y:S01]  /*1fa0*/  LOP3.LUT R3, R2, 0x70, R3, 0xf8, !PT ;  /* 0x0000007002037812 */ /* 0x000fe200078ef803 */
[----:B------:R-:W-:Y:S01]  /*1fb0*/  IMAD.SHL.U32 R2, R0, 0x40, RZ ;  /* 0x0000004000027824 */ /* 0x000fe200078e00ff */
[----:B------:R-:W-:Y:S01]  /*1fc0*/  F2FP.BF16.F32.PACK_AB R26, R29, R28 ;  /* 0x0000001c1d1a723e */ /* 0x000fe200000010ff */
[----:B------:R-:W-:Y:S01]  /*1fd0*/  ULEA UR9, UR30, UR21, 0x6 ;  /* 0x000000151e097291 */ /* 0x000fe2000f8e303f */
[----:B------:R-:W-:Y:S01]  /*1fe0*/  LOP3.LUT R3, R3, 0x10, R0, 0x78, !PT ;  /* 0x0000001003037812 */ /* 0x000fe200078e7800 */
[----:B------:R-:W-:Y:S01]  /*1ff0*/  UMOV UR4, UR32 ;  /* 0x0000002000047c82 */ /* 0x000fe20008000000 */
[----:B------:R-:W-:Y:S01]  /*2000*/  F2FP.BF16.F32.PACK_AB R27, R31, R30 ;  /* 0x0000001e1f1b723e */ /* 0x000fe200000010ff */
[----:B------:R-:W-:Y:S01]  /*2010*/  UMOV UR5, UR34 ;  /* 0x0000002200057c82 */ /* 0x000fe20008000000 */
[----:B------:R-:W-:-:S02]  /*2020*/  LOP3.LUT R0, R3, 0x1800, R2, 0xf8, !PT ;  /* 0x0000180003007812 */ /* 0x000fc400078ef802 */
[----:B------:R-:W-:Y:S02]  /*2030*/  ELECT P0, URZ, PT ;  /* 0x00000000003f782f */ /* 0x000fe40003800000 */
[----:B------:R-:W-:Y:S02]  /*2040*/  F2FP.BF16.F32.PACK_AB R57, R59, R58 ;  /* 0x0000003a3b39723e */ /* 0x000fe400000010ff */
[C---:B------:R-:W-:Y:S01]  /*2050*/  LOP3.LUT R3, R0.reuse, 0x20, RZ, 0x3c, !PT ;  /* 0x0000002000037812 */ /* 0x040fe200078e3cff */
[----:B------:R-:W-:Y:S01]  /*2060*/  VIADD R2, R0, UR20 ;  /* 0x0000001400027c36 */ /* 0x000fe20008000000 */
[----:B------:R-:W1:Y:S02]  /*2070*/  @!P1 SYNCS.CCTL.IV [UR20+0x5000] ;  /* 0x00500000ff0099b1 */ /* 0x000e640008000014 */
[----:B-1----:R-:W-:Y:S01]  /*2080*/  BAR.SYNC.DEFER_BLOCKING 0x0 ;  /* 0x0000000000007b1d */ /* 0x002fe20000010000 */
[----:B------:R-:W-:Y:S01]  /*2090*/  F2FP.BF16.F32.PACK_AB R88, R89, R88 ;  /* 0x000000585958723e */ /* 0x000fe200000010ff */
[----:B------:R-:W-:Y:S01]  /*20a0*/  VIADD R3, R3, UR20 ;  /* 0x0000001403037c36 */ /* 0x000fe20008000000 */
[----:B------:R-:W-:-:S02]  /*20b0*/  F2FP.BF16.F32.PACK_AB R58, R61, R60 ;  /* 0x0000003c3d3a723e */ /* 0x000fc400000010ff */
[----:B------:R-:W-:Y:S02]  /*20c0*/  F2FP.BF16.F32.PACK_AB R59, R63, R62 ;  /* 0x0000003e3f3b723e */ /* 0x000fe400000010ff */
[----:B------:R-:W-:Y:S02]  /*20d0*/  F2FP.BF16.F32.PACK_AB R89, R91, R90 ;  /* 0x0000005a5b59723e */ /* 0x000fe400000010ff */
[----:B------:R-:W-:Y:S02]  /*20e0*/  F2FP.BF16.F32.PACK_AB R120, R121, R120 ;  /* 0x000000787978723e */ /* 0x000fe400000010ff */
[----:B------:R-:W-:Y:S02]  /*20f0*/  F2FP.BF16.F32.PACK_AB R32, R33, R32 ;  /* 0x000000202120723e */ /* 0x000fe400000010ff */
[----:B------:R-:W-:Y:S02]  /*2100*/  F2FP.BF16.F32.PACK_AB R90, R93, R92 ;  /* 0x0000005c5d5a723e */ /* 0x000fe400000010ff */
[----:B------:R-:W-:-:S02]  /*2110*/  F2FP.BF16.F32.PACK_AB R91, R95, R94 ;  /* 0x0000005e5f5b723e */ /* 0x000fc400000010ff */
[----:B------:R-:W-:Y:S02]  /*2120*/  F2FP.BF16.F32.PACK_AB R121, R123, R122 ;  /* 0x0000007a7b79723e */ /* 0x000fe400000010ff */
[----:B------:R-:W-:Y:S02]  /*2130*/  F2FP.BF16.F32.PACK_AB R33, R35, R34 ;  /* 0x000000222321723e */ /* 0x000fe400000010ff */
[----:B------:R-:W-:Y:S02]  /*2140*/  F2FP.BF16.F32.PACK_AB R64, R65, R64 ;  /* 0x000000404140723e */ /* 0x000fe400000010ff */
[----:B------:R-:W-:Y:S01]  /*2150*/  F2FP.BF16.F32.PACK_AB R122, R125, R124 ;  /* 0x0000007c7d7a723e */ /* 0x000fe200000010ff */
[----:B------:R-:W-:Y:S01]  /*2160*/  STSM.16.M88.4 [R2], R24 ;  /* 0x0000001802007844 */ /* 0x000fe20000000200 */
[----:B------:R-:W-:Y:S02]  /*2170*/  F2FP.BF16.F32.PACK_AB R123, R127, R126 ;  /* 0x0000007e7f7b723e */ /* 0x000fe400000010ff */
[----:B------:R-:W-:Y:S01]  /*2180*/  LOP3.LUT R4, R0, 0x40, RZ, 0x3c, !PT ;  /* 0x0000004000047812 */ /* 0x000fe200078e3cff */
[----:B------:R-:W-:Y:S01]  /*2190*/  STSM.16.M88.4 [R2+0x2000], R56 ;  /* 0x0020003802007844 */ /* 0x000fe20000000200 */
[----:B------:R-:W-:-:S02]  /*21a0*/  F2FP.BF16.F32.PACK_AB R34, R37, R36 ;  /* 0x000000242522723e */ /* 0x000fc400000010ff */
[----:B------:R-:W-:Y:S01]  /*21b0*/  F2FP.BF16.F32.PACK_AB R35, R39, R38 ;  /* 0x000000262723723e */ /* 0x000fe200000010ff */
[----:B------:R-:W-:Y:S01]  /*21c0*/  STSM.16.M88.4 [R2+0x4000], R88 ;  /* 0x0040005802007844 */ /* 0x000fe20000000200 */
[----:B------:R-:W-:Y:S01]  /*21d0*/  F2FP.BF16.F32.PACK_AB R65, R67, R66 ;  /* 0x000000424341723e */ /* 0x000fe200000010ff */
[----:B------:R-:W-:Y:S01]  /*21e0*/  VIADD R4, R4, UR20 ;  /* 0x0000001404047c36 */ /* 0x000fe20008000000 */
[----:B------:R-:W-:Y:S01]  /*21f0*/  F2FP.BF16.F32.PACK_AB R96, R97, R96 ;  /* 0x000000606160723e */ /* 0x000fe200000010ff */
[----:B------:R-:W-:Y:S01]  /*2200*/  STSM.16.M88.4 [R2+0x6000], R120 ;  /* 0x0060007802007844 */ /* 0x000fe20000000200 */
[----:B------:R-:W-:Y:S02]  /*2210*/  F2FP.BF16.F32.PACK_AB R66, R69, R68 ;  /* 0x000000444542723e */ /* 0x000fe400000010ff */
[----:B------:R-:W-:Y:S01]  /*2220*/  F2FP.BF16.F32.PACK_AB R67, R71, R70 ;  /* 0x000000464743723e */ /* 0x000fe200000010ff */
[----:B------:R-:W-:Y:S01]  /*2230*/  STSM.16.M88.4 [R3], R32 ;  /* 0x0000002003007844 */ /* 0x000fe20000000200 */
[----:B------:R-:W-:-:S02]  /*2240*/  F2FP.BF16.F32.PACK_AB R97, R99, R98 ;  /* 0x000000626361723e */ /* 0x000fc400000010ff */
[----:B------:R-:W-:Y:S01]  /*2250*/  F2FP.BF16.F32.PACK_AB R128, R129, R128 ;  /* 0x000000808180723e */ /* 0x000fe200000010ff */
[----:B------:R-:W-:Y:S01]  /*2260*/  STSM.16.M88.4 [R3+0x2000], R64 ;  /* 0x0020004003007844 */ /* 0x000fe20000000200 */
[----:B------:R-:W-:Y:S02]  /*2270*/  F2FP.BF16.F32.PACK_AB R40, R41, R40 ;  /* 0x000000282928723e */ /* 0x000fe400000010ff */
[----:B------:R-:W-:Y:S02]  /*2280*/  F2FP.BF16.F32.PACK_AB R98, R101, R100 ;  /* 0x000000646562723e */ /* 0x000fe400000010ff */
[----:B------:R-:W-:Y:S02]  /*2290*/  F2FP.BF16.F32.PACK_AB R99, R103, R102 ;  /* 0x000000666763723e */ /* 0x000fe400000010ff */
[----:B------:R-:W-:Y:S02]  /*22a0*/  F2FP.BF16.F32.PACK_AB R129, R131, R130 ;  /* 0x000000828381723e */ /* 0x000fe400000010ff */
[----:B------:R-:W-:Y:S01]  /*22b0*/  F2FP.BF16.F32.PACK_AB R41, R43, R42 ;  /* 0x0000002a2b29723e */ /* 0x000fe200000010ff */
[----:B------:R-:W-:Y:S01]  /*22c0*/  STSM.16.M88.4 [R3+0x4000], R96 ;  /* 0x0040006003007844 */ /* 0x000fe20000000200 */
[----:B------:R-:W-:-:S02]  /*22d0*/  F2FP.BF16.F32.PACK_AB R72, R73, R72 ;  /* 0x000000484948723e */ /* 0x000fc400000010ff */
[----:B------:R-:W-:Y:S02]  /*22e0*/  F2FP.BF16.F32.PACK_AB R130, R133, R132 ;  /* 0x000000848582723e */ /* 0x000fe400000010ff */
[----:B------:R-:W-:Y:S02]  /*22f0*/  F2FP.BF16.F32.PACK_AB R131, R135, R134 ;  /* 0x000000868783723e */ /* 0x000fe400000010ff */
[----:B------:R-:W-:Y:S02]  /*2300*/  LOP3.LUT R0, R0, 0x60, RZ, 0x3c, !PT ;  /* 0x0000006000007812 */ /* 0x000fe400078e3cff */
[----:B------:R-:W-:Y:S01]  /*2310*/  F2FP.BF16.F32.PACK_AB R42, R45, R44 ;  /* 0x0000002c2d2a723e */ /* 0x000fe200000010ff */
[----:B------:R-:W-:Y:S01]  /*2320*/  STSM.16.M88.4 [R3+0x6000], R128 ;  /* 0x0060008003007844 */ /* 0x000fe20000000200 */
[----:B------:R-:W-:Y:S01]  /*2330*/  F2FP.BF16.F32.PACK_AB R43, R47, R46 ;  /* 0x0000002e2f2b723e */ /* 0x000fe200000010ff */
[----:B------:R-:W-:Y:S01]  /*2340*/  VIADD R0, R0, UR20 ;  /* 0x0000001400007c36 */ /* 0x000fe20008000000 */
[----:B------:R-:W-:-:S02]  /*2350*/  F2FP.BF16.F32.PACK_AB R73, R75, R74 ;  /* 0x0000004a4b49723e */ /* 0x000fc400000010ff */
[----:B------:R-:W-:Y:S01]  /*2360*/  F2FP.BF16.F32.PACK_AB R104, R105, R104 ;  /* 0x000000686968723e */ /* 0x000fe200000010ff */
[----:B------:R-:W-:Y:S01]  /*2370*/  STSM.16.M88.4 [R4], R40 ;  /* 0x0000002804007844 */ /* 0x000fe20000000200 */
        /* <DEDUP_REMOVED lines=8> */
[----:B------:R-:W-:Y:S02]  /*2400*/  F2FP.BF16.F32.PACK_AB R137, R139, R138 ;  /* 0x0000008a8b89723e */ /* 0x000fe400000010ff */
[----:B------:R-:W-:Y:S01]  /*2410*/  F2FP.BF16.F32.PACK_AB R49, R51, R50 ;  /* 0x000000323331723e */ /* 0x000fe200000010ff */
[----:B------:R-:W-:Y:S01]  /*2420*/  STSM.16.M88.4 [R4+0x4000], R104 ;  /* 0x0040006804007844 */ /* 0x000fe20000000200 */
[----:B------:R-:W-:Y:S02]  /*2430*/  F2FP.BF16.F32.PACK_AB R80, R81, R80 ;  /* 0x000000505150723e */ /* 0x000fe400000010ff */
[----:B------:R-:W-:-:S02]  /*2440*/  F2FP.BF16.F32.PACK_AB R138, R141, R140 ;  /* 0x0000008c8d8a723e */ /* 0x000fc400000010ff */
[----:B------:R-:W-:Y:S02]  /*2450*/  F2FP.BF16.F32.PACK_AB R139, R143, R142 ;  /* 0x0000008e8f8b723e */ /* 0x000fe400000010ff */
[----:B------:R-:W-:Y:S02]  /*2460*/  F2FP.BF16.F32.PACK_AB R50, R53, R52 ;  /* 0x000000343532723e */ /* 0x000fe400000010ff */
[----:B------:R-:W-:Y:S01]  /*2470*/  F2FP.BF16.F32.PACK_AB R51, R55, R54 ;  /* 0x000000363733723e */ /* 0x000fe200000010ff */
[----:B------:R-:W-:Y:S01]  /*2480*/  STSM.16.M88.4 [R4+0x6000], R136 ;  /* 0x0060008804007844 */ /* 0x000fe20000000200 */
[----:B------:R-:W-:Y:S02]  /*2490*/  F2FP.BF16.F32.PACK_AB R81, R83, R82 ;  /* 0x000000525351723e */ /* 0x000fe400000010ff */
[----:B------:R-:W-:Y:S01]  /*24a0*/  F2FP.BF16.F32.PACK_AB R112, R113, R112 ;  /* 0x000000707170723e */ /* 0x000fe200000010ff */
[----:B------:R-:W-:Y:S01]  /*24b0*/  STSM.16.M88.4 [R0], R48 ;  /* 0x0000003000007844 */ /* 0x000fe20000000200 */
[----:B------:R-:W-:-:S02]  /*24c0*/  F2FP.BF16.F32.PACK_AB R82, R85, R84 ;  /* 0x000000545552723e */ /* 0x000fc400000010ff */
[----:B------:R-:W-:Y:S02]  /*24d0*/  F2FP.BF16.F32.PACK_AB R83, R87, R86 ;  /* 0x000000565753723e */ /* 0x000fe400000010ff */
[----:B------:R-:W-:Y:S02]  /*24e0*/  F2FP.BF16.F32.PACK_AB R113, R115, R114 ;  /* 0x000000727371723e */ /* 0x000fe400000010ff */
[----:B------:R-:W-:Y:S01]  /*24f0*/  F2FP.BF16.F32.PACK_AB R144, R145, R144 ;  /* 0x000000909190723e */ /* 0x000fe200000010ff */
[----:B------:R-:W-:Y:S01]  /*2500*/  STSM.16.M88.4 [R0+0x2000], R80 ;  /* 0x0020005000007844 */ /* 0x000fe20000000200 */
[----:B------:R-:W-:Y:S02]  /*2510*/  F2FP.BF16.F32.PACK_AB R114, R117, R116 ;  /* 0x000000747572723e */ /* 0x000fe400000010ff */
[----:B------:R-:W-:Y:S02]  /*2520*/  F2FP.BF16.F32.PACK_AB R115, R119, R118 ;  /* 0x000000767773723e */ /* 0x000fe400000010ff */
[----:B------:R-:W-:-:S02]  /*2530*/  F2FP.BF16.F32.PACK_AB R145, R147, R146 ;  /* 0x000000929391723e */ /* 0x000fc400000010ff */
[----:B------:R-:W-:Y:S01]  /*2540*/  F2FP.BF16.F32.PACK_AB R146, R149, R148 ;  /* 0x000000949592723e */ /* 0x000fe200000010ff */
[----:B------:R-:W-:Y:S01]  /*2550*/  STSM.16.M88.4 [R0+0x4000], R112 ;  /* 0x0040007000007844 */ /* 0x000fe20000000200 */
[----:B------:R-:W-:-:S05]  /*2560*/  F2FP.BF16.F32.PACK_AB R147, R151, R150 ;  /* 0x000000969793723e */ /* 0x000fca00000010ff */
[----:B------:R-:W-:Y:S01]  /*2570*/  STSM.16.M88.4 [R0+0x6000], R144 ;  /* 0x0060009000007844 */ /* 0x000fe20000000200 */
[----:B------:R1:W-:Y:S06]  /*2580*/  MEMBAR.ALL.CTA ;  /* 0x0000000000007992 */ /* 0x0003ec0000008000 */
[----:B-1----:R-:W1:Y:S02]  /*2590*/  FENCE.VIEW.ASYNC.S ;  /* 0x00000000000073c6 */ /* 0x002e640000000000 */
[----:B-1----:R-:W-:Y:S06]  /*25a0*/  BAR.SYNC.DEFER_BLOCKING 0x0 ;  /* 0x0000000000007b1d */ /* 0x002fec0000010000 */
[----:B------:R1:W-:Y:S01]  /*25b0*/  UTMASTG.2D [UR8], [UR4] ;  /* 0x00000008040073b5 */ /* 0x0003e20008008000 */
[----:B------:R0:W-:Y:S01]  /*25c0*/  UTMACMDFLUSH ;  /* 0x00000000000079b7 */ /* 0x0001e20000000000 */
[----:B------:R-:W-:-:S04]  /*25d0*/  DEPBAR.LE SB0, 0x0 ;  /* 0x000080000000791a */ /* 0x000fc80000000000 */
[----:B------:R-:W-:Y:S06]  /*25e0*/  BAR.SYNC.DEFER_BLOCKING 0x0 ;  /* 0x0000000000007b1d */ /* 0x000fec0000010000 */
[----:B-1----:R-:W-:Y:S05]  /*25f0*/  EXIT ;  /* 0x000000000000794d */ /* 0x002fea0003800000 */
.L_x_48:
[----:B------:R-:W1:Y:S02]  /*2600*/  SYNCS.PHASECHK.TRANS64.TRYWAIT P0, [UR20+0x5000], R2 ;  /* 0x00500002ff0075a7 */ /* 0x000e640008000154 */
[----:B-1----:R-:W-:Y:S05]  /*2610*/  @!P0 BRA `(.L_x_48) ;  /* 0xfffffffc00f88947 */ /* 0x002fea000383ffff */
[----:B------:R-:W-:Y:S05]  /*2620*/  BRA `(.L_x_50) ;  /* 0xfffffff800087947 */ /* 0x000fea000383ffff */
.L_x_51:
[----:B------:R-:W-:-:S00]  /*2630*/  BRA `(.L_x_51) ;  /* 0xfffffffc00fc7947 */ /* 0x000fc0000383ffff */
[----:B------:R-:W-:-:S00]  /*2640*/  NOP ;  /* 0x0000000000007918 */ /* 0x000fc00000000000 */
        /* <DEDUP_REMOVED lines=11> */
.L_x_52:


//--------------------- .nv.shared.gluon_wgmma    --------------------------
	.section	.nv.shared.gluon_wgmma,"aw",@nobits
	.sectionflags	@""
	.align	16
	.zero		1024


//--------------------- .nv.shared.reserved.0     --------------------------
	.section	.nv.shared.reserved.0,"aw",@nobits
	.weak		__nv_reservedSMEM_offset_0_alias
	.size		__nv_reservedSMEM_offset_0_alias, 0, 0
	.other		__nv_reservedSMEM_offset_0_alias,@"STO_CUDA_RESERVED_SHARED STV_DEFAULT"
__nv_reservedSMEM_offset_0_alias:
	.zero		0


//--------------------- .nv.constant0.gluon_wgmma --------------------------
	.section	.nv.constant0.gluon_wgmma,"a",@progbits
	.sectionflags	@""
	.align	4
.nv.constant0.gluon_wgmma:
	.zero		608


//--------------------- SYMBOLS --------------------------

	.type		.nv.reservedSmem.offset0,@object
	.size		.nv.reservedSmem.offset0,0x4
